	.target	sm_90a

	.elftype	@"ET_EXEC"


//--------------------- .note.nv.tkinfo           --------------------------
	.section	.note.nv.tkinfo,"",@"SHT_NOTE"
	.sectionflags	@"SHF_NOTE_NV_TKINFO"
	.tkinfo
        /*0018*/ 	.word	0x00000002
        /*0030*/ 	.string	""
        /*0030*/ 	.string	"ptxas"
        /*0030*/ 	.string	"Cuda compilation tools, release 13.0, V13.0.88"
        /*0030*/ 	.string	"Build cuda_13.0.r13.0/compiler.36424714_0"
        /*0030*/ 	.string	"-arch sm_90a -m 64 "



//--------------------- .note.nv.cuinfo           --------------------------
	.section	.note.nv.cuinfo,"",@"SHT_NOTE"
	.sectionflags	@"SHF_NOTE_NV_CUINFO"
        /*0018*/ 	.short	0x0002
        /*001a*/ 	.short	0x005a
        /*001c*/ 	.short	0x0082
	.zero		2


//--------------------- .nv.info                  --------------------------
	.section	.nv.info,"",@"SHT_CUDA_INFO"
	.align	4


	//----- nvinfo : EIATTR_REGCOUNT
	.align		4
        /*0000*/ 	.byte	0x04, 0x2f
        /*0002*/ 	.short	(.L_12 - .L_11)
	.align		4
.L_11:
        /*0004*/ 	.word	index@(_ZN7cutlass13device_kernelINS_4gemm6kernel13GemmUniversalIN4cute5tupleIJiiiiEEENS1_10collective13CollectiveMmaINS1_37MainloopSm90TmaGmmaWarpSpecializedFP8ILi5ENS5_IJNS4_1CILi2EEENSA_ILi1EEESC_EEENS1_35KernelTmaWarpSpecializedCooperativeEEENS5_IJNSA_ILi256EEENSA_ILi64EEENSA_ILi128EEEEEENS_12float_e4m3_tENS5_IJlSC_lEEESK_SL_NS4_8TiledMMAINS4_8MMA_AtomIJNS4_4SM904GMMA30MMA_64x64x32_F32E4M3E4M3_SS_TNILNSP_7ScaleInE1ELSR_1EEEEEENS4_6LayoutISD_NS5_IJSC_NSA_ILi0EEESV_EEEEENS5_IJNS4_10UnderscoreESY_SY_EEEEENS4_13SM90_TMA_LOADENS4_14ComposedLayoutINS4_7SwizzleILi3ELi4ELi3EEENS4_18smem_ptr_flag_bitsILi8EEENSU_INS5_IJNSA_ILi8EEESI_EEENS5_IJSI_SC_EEEEEEEvNS4_8identityENS4_23SM90_TMA_LOAD_MULTICASTES1B_vS1C_EENS_8epilogue10collective6detail29Sm90TmaWarpSpecializedAdapterINS1G_15DefaultEpilogueISK_SL_SL_NS1F_6thread17LinearCombinationISK_Li1EffLNS1K_9ScaleType4KindE0ELNS_15FloatRoundStyleE2ESK_EENS1_15EpilogueDefaultEEEEEvvEEEEvNT_6ParamsE)
        /*0008*/ 	.word	0x000000a8


	//----- nvinfo : EIATTR_FRAME_SIZE
	.align		4
.L_12:
        /*000c*/ 	.byte	0x04, 0x11
        /*000e*/ 	.short	(.L_14 - .L_13)
	.align		4
.L_13:
        /*0010*/ 	.word	index@(_ZN7cutlass13device_kernelINS_4gemm6kernel13GemmUniversalIN4cute5tupleIJiiiiEEENS1_10collective13CollectiveMmaINS1_37MainloopSm90TmaGmmaWarpSpecializedFP8ILi5ENS5_IJNS4_1CILi2EEENSA_ILi1EEESC_EEENS1_35KernelTmaWarpSpecializedCooperativeEEENS5_IJNSA_ILi256EEENSA_ILi64EEENSA_ILi128EEEEEENS_12float_e4m3_tENS5_IJlSC_lEEESK_SL_NS4_8TiledMMAINS4_8MMA_AtomIJNS4_4SM904GMMA30MMA_64x64x32_F32E4M3E4M3_SS_TNILNSP_7ScaleInE1ELSR_1EEEEEENS4_6LayoutISD_NS5_IJSC_NSA_ILi0EEESV_EEEEENS5_IJNS4_10UnderscoreESY_SY_EEEEENS4_13SM90_TMA_LOADENS4_14ComposedLayoutINS4_7SwizzleILi3ELi4ELi3EEENS4_18smem_ptr_flag_bitsILi8EEENSU_INS5_IJNSA_ILi8EEESI_EEENS5_IJSI_SC_EEEEEEEvNS4_8identityENS4_23SM90_TMA_LOAD_MULTICASTES1B_vS1C_EENS_8epilogue10collective6detail29Sm90TmaWarpSpecializedAdapterINS1G_15DefaultEpilogueISK_SL_SL_NS1F_6thread17LinearCombinationISK_Li1EffLNS1K_9ScaleType4KindE0ELNS_15FloatRoundStyleE2ESK_EENS1_15EpilogueDefaultEEEEEvvEEEEvNT_6ParamsE)
        /*0014*/ 	.word	0x00000000


	//----- nvinfo : EIATTR_MIN_STACK_SIZE
	.align		4
.L_14:
        /*0018*/ 	.byte	0x04, 0x12
        /*001a*/ 	.short	(.L_16 - .L_15)
	.align		4
.L_15:
        /*001c*/ 	.word	index@(_ZN7cutlass13device_kernelINS_4gemm6kernel13GemmUniversalIN4cute5tupleIJiiiiEEENS1_10collective13CollectiveMmaINS1_37MainloopSm90TmaGmmaWarpSpecializedFP8ILi5ENS5_IJNS4_1CILi2EEENSA_ILi1EEESC_EEENS1_35KernelTmaWarpSpecializedCooperativeEEENS5_IJNSA_ILi256EEENSA_ILi64EEENSA_ILi128EEEEEENS_12float_e4m3_tENS5_IJlSC_lEEESK_SL_NS4_8TiledMMAINS4_8MMA_AtomIJNS4_4SM904GMMA30MMA_64x64x32_F32E4M3E4M3_SS_TNILNSP_7ScaleInE1ELSR_1EEEEEENS4_6LayoutISD_NS5_IJSC_NSA_ILi0EEESV_EEEEENS5_IJNS4_10UnderscoreESY_SY_EEEEENS4_13SM90_TMA_LOADENS4_14ComposedLayoutINS4_7SwizzleILi3ELi4ELi3EEENS4_18smem_ptr_flag_bitsILi8EEENSU_INS5_IJNSA_ILi8EEESI_EEENS5_IJSI_SC_EEEEEEEvNS4_8identityENS4_23SM90_TMA_LOAD_MULTICASTES1B_vS1C_EENS_8epilogue10collective6detail29Sm90TmaWarpSpecializedAdapterINS1G_15DefaultEpilogueISK_SL_SL_NS1F_6thread17LinearCombinationISK_Li1EffLNS1K_9ScaleType4KindE0ELNS_15FloatRoundStyleE2ESK_EENS1_15EpilogueDefaultEEEEEvvEEEEvNT_6ParamsE)
        /*0020*/ 	.word	0x00000000
.L_16:


//--------------------- .nv.compat                --------------------------
	.section	.nv.compat,"",@"SHT_CUDA_COMPAT_INFO"
	.align	4
        /*0000*/ 	.byte	0x02, 0x09, 0x01, 0x00, 0x02, 0x02, 0x04, 0x00, 0x02, 0x05, 0x05, 0x00, 0x03, 0x07, 0x01, 0x01
        /*0010*/ 	.byte	0x02, 0x03, 0x01, 0x00, 0x02, 0x06, 0x01, 0x00, 0x04, 0x0b, 0x08, 0x00, 0x00, 0x00, 0x00, 0x00
        /*0020*/ 	.byte	0x00, 0x00, 0x00, 0x00


//--------------------- .nv.info._ZN7cutlass13device_kernelINS_4gemm6kernel13GemmUniversalIN4cute5tupleIJiiiiEEENS1_10collective13CollectiveMmaINS1_37MainloopSm90TmaGmmaWarpSpecializedFP8ILi5ENS5_IJNS4_1CILi2EEENSA_ILi1EEESC_EEENS1_35KernelTmaWarpSpecializedCooperativeEEENS5_IJNSA_ILi256EEENSA_ILi64EEENSA_ILi128EEEEEENS_12float_e4m3_tENS5_IJlSC_lEEESK_SL_NS4_8TiledMMAINS4_8MMA_AtomIJNS4_4SM904GMMA30MMA_64x64x32_F32E4M3E4M3_SS_TNILNSP_7ScaleInE1ELSR_1EEEEEENS4_6LayoutISD_NS5_IJSC_NSA_ILi0EEESV_EEEEENS5_IJNS4_10UnderscoreESY_SY_EEEEENS4_13SM90_TMA_LOADENS4_14ComposedLayoutINS4_7SwizzleILi3ELi4ELi3EEENS4_18smem_ptr_flag_bitsILi8EEENSU_INS5_IJNSA_ILi8EEESI_EEENS5_IJSI_SC_EEEEEEEvNS4_8identityENS4_23SM90_TMA_LOAD_MULTICASTES1B_vS1C_EENS_8epilogue10collective6detail29Sm90TmaWarpSpecializedAdapterINS1G_15DefaultEpilogueISK_SL_SL_NS1F_6thread17LinearCombinationISK_Li1EffLNS1K_9ScaleType4KindE0ELNS_15FloatRoundStyleE2ESK_EENS1_15EpilogueDefaultEEEEEvvEEEEvNT_6ParamsE --------------------------
	.section	.nv.info._ZN7cutlass13device_kernelINS_4gemm6kernel13GemmUniversalIN4cute5tupleIJiiiiEEENS1_10collective13CollectiveMmaINS1_37MainloopSm90TmaGmmaWarpSpecializedFP8ILi5ENS5_IJNS4_1CILi2EEENSA_ILi1EEESC_EEENS1_35KernelTmaWarpSpecializedCooperativeEEENS5_IJNSA_ILi256EEENSA_ILi64EEENSA_ILi128EEEEEENS_12float_e4m3_tENS5_IJlSC_lEEESK_SL_NS4_8TiledMMAINS4_8MMA_AtomIJNS4_4SM904GMMA30MMA_64x64x32_F32E4M3E4M3_SS_TNILNSP_7ScaleInE1ELSR_1EEEEEENS4_6LayoutISD_NS5_IJSC_NSA_ILi0EEESV_EEEEENS5_IJNS4_10UnderscoreESY_SY_EEEEENS4_13SM90_TMA_LOADENS4_14ComposedLayoutINS4_7SwizzleILi3ELi4ELi3EEENS4_18smem_ptr_flag_bitsILi8EEENSU_INS5_IJNSA_ILi8EEESI_EEENS5_IJSI_SC_EEEEEEEvNS4_8identityENS4_23SM90_TMA_LOAD_MULTICASTES1B_vS1C_EENS_8epilogue10collective6detail29Sm90TmaWarpSpecializedAdapterINS1G_15DefaultEpilogueISK_SL_SL_NS1F_6thread17LinearCombinationISK_Li1EffLNS1K_9ScaleType4KindE0ELNS_15FloatRoundStyleE2ESK_EENS1_15EpilogueDefaultEEEEEvvEEEEvNT_6ParamsE,"",@"SHT_CUDA_INFO"
	.sectionflags	@""
	.align	4


	//----- nvinfo : EIATTR_CUDA_API_VERSION
	.align		4
        /*0000*/ 	.byte	0x04, 0x37
        /*0002*/ 	.short	(.L_18 - .L_17)
.L_17:
        /*0004*/ 	.word	0x00000082


	//----- nvinfo : EIATTR_KPARAM_INFO
	.align		4
.L_18:
        /*0008*/ 	.byte	0x04, 0x17
        /*000a*/ 	.short	(.L_20 - .L_19)
.L_19:
        /*000c*/ 	.word	0x00000000
        /*0010*/ 	.short	0x0000
        /*0012*/ 	.short	0x0070
        /*0014*/ 	.byte	0x00, 0xf0, 0x01, 0x10


	//----- nvinfo : EIATTR_SPARSE_MMA_MASK
	.align		4
.L_20:
        /*0018*/ 	.byte	0x03, 0x50
        /*001a*/ 	.short	0x0000


	//----- nvinfo : EIATTR_MAXREG_COUNT
	.align		4
        /*001c*/ 	.byte	0x03, 0x1b
        /*001e*/ 	.short	0x00a8


	//----- nvinfo : EIATTR_NUM_BARRIERS
	.align		4
        /*0020*/ 	.byte	0x02, 0x4c
        /*0022*/ 	.byte	0x01
	.zero		1


	//----- nvinfo : EIATTR_MERCURY_ISA_VERSION
	.align		4
        /*0024*/ 	.byte	0x03, 0x5f
        /*0026*/ 	.short	0x0101


	//----- nvinfo : EIATTR_INT_WARP_WIDE_INSTR_OFFSETS
	.align		4
        /*0028*/ 	.byte	0x04, 0x31
        /*002a*/ 	.short	(.L_22 - .L_21)


	//   ....[0]....
.L_21:
        /*002c*/ 	.word	0x000004c0


	//   ....[1]....
        /*0030*/ 	.word	0x000004f0


	//   ....[2]....
        /*0034*/ 	.word	0x00000670


	//----- nvinfo : EIATTR_COOP_GROUP_MASK_REGIDS
	.align		4
.L_22:
        /*0038*/ 	.byte	0x04, 0x29
        /*003a*/ 	.short	(.L_24 - .L_23)


	//   ....[0]....
.L_23:
        /*003c*/ 	.word	0xffffffff


	//   ....[1]....
        /*0040*/ 	.word	0xffffffff


	//   ....[2]....
        /*0044*/ 	.word	0xffffffff


	//   ....[3]....
        /*0048*/ 	.word	0xffffffff


	//   ....[4]....
        /*004c*/ 	.word	0xffffffff


	//   ....[5]....
        /*0050*/ 	.word	0xffffffff


	//----- nvinfo : EIATTR_COOP_GROUP_INSTR_OFFSETS
	.align		4
.L_24:
        /*0054*/ 	.byte	0x04, 0x28
        /*0056*/ 	.short	(.L_26 - .L_25)


	//   ....[0]....
.L_25:
        /*0058*/ 	.word	0x00000060


	//   ....[1]....
        /*005c*/ 	.word	0x00000070


	//   ....[2]....
        /*0060*/ 	.word	0x00000130


	//   ....[3]....
        /*0064*/ 	.word	0x000002f0


	//   ....[4]....
        /*0068*/ 	.word	0x00000810


	//   ....[5]....
        /*006c*/ 	.word	0x00001290


	//----- nvinfo : EIATTR_REG_RECONFIG
	.align		4
.L_26:
        /*0070*/ 	.byte	0x01, 0x54
	.zero		2


	//----- nvinfo : EIATTR_MBARRIER_INSTR_OFFSETS
	.align		4
        /*0074*/ 	.byte	0x04, 0x39
        /*0076*/ 	.short	(.L_28 - .L_27)


	//   ....[0]....
.L_27:
        /*0078*/ 	.word	0x00000230
        /*007c*/ 	.word	0x000000ff
        /*0080*/ 	.word	0x00000000
        /*0084*/ 	.short	0x0100
        /*0086*/ 	.byte	0x08
	.zero		1


	//   ....[1]....
        /*0088*/ 	.word	0x00000240
        /*008c*/ 	.word	0x000000ff
        /*0090*/ 	.word	0x00000028
        /*0094*/ 	.short	0x0100
        /*0096*/ 	.byte	0x08
	.zero		1


	//   ....[2]....
        /*0098*/ 	.word	0x00000250
        /*009c*/ 	.word	0x000000ff
        /*00a0*/ 	.word	0x00000008
        /*00a4*/ 	.short	0x0100
        /*00a6*/ 	.byte	0x08
	.zero		1


	//   ....[3]....
        /*00a8*/ 	.word	0x00000260
        /*00ac*/ 	.word	0x000000ff
        /*00b0*/ 	.word	0x00000030
        /*00b4*/ 	.short	0x0100
        /*00b6*/ 	.byte	0x08
	.zero		1


	//   ....[4]....
        /*00b8*/ 	.word	0x00000270
        /*00bc*/ 	.word	0x000000ff
        /*00c0*/ 	.word	0x00000010
        /*00c4*/ 	.short	0x0100
        /*00c6*/ 	.byte	0x08
	.zero		1


	//   ....[5]....
        /*00c8*/ 	.word	0x00000280
        /*00cc*/ 	.word	0x000000ff
        /*00d0*/ 	.word	0x00000038
        /*00d4*/ 	.short	0x0100
        /*00d6*/ 	.byte	0x08
	.zero		1


	//   ....[6]....
        /*00d8*/ 	.word	0x00000290
        /*00dc*/ 	.word	0x000000ff
        /*00e0*/ 	.word	0x00000018
        /*00e4*/ 	.short	0x0100
        /*00e6*/ 	.byte	0x08
	.zero		1


	//   ....[7]....
        /*00e8*/ 	.word	0x000002a0
        /*00ec*/ 	.word	0x000000ff
        /*00f0*/ 	.word	0x00000040
        /*00f4*/ 	.short	0x0100
        /*00f6*/ 	.byte	0x08
	.zero		1


	//   ....[8]....
        /*00f8*/ 	.word	0x000002b0
        /*00fc*/ 	.word	0x000000ff
        /*0100*/ 	.word	0x00000020
        /*0104*/ 	.short	0x0100
        /*0106*/ 	.byte	0x08
	.zero		1


	//   ....[9]....
        /*0108*/ 	.word	0x000002c0
        /*010c*/ 	.word	0x000000ff
        /*0110*/ 	.word	0x00000048
        /*0114*/ 	.short	0x0100
        /*0116*/ 	.byte	0x08
	.zero		1


	//   ....[10]....
        /*0118*/ 	.word	0x00000700
        /*011c*/ 	.word	0x000000ff
        /*0120*/ 	.word	0x00000060
        /*0124*/ 	.short	0x0100
        /*0126*/ 	.byte	0x06
	.zero		1


	//   ....[11]....
        /*0128*/ 	.word	0x000007a0
        /*012c*/ 	.word	0x000000ff
        /*0130*/ 	.word	0x00000068
        /*0134*/ 	.short	0x0100
        /*0136*/ 	.byte	0x06
	.zero		1


	//   ....[12]....
        /*0138*/ 	.word	0x000017c0
        /*013c*/ 	.word	0x000000ff
        /*0140*/ 	.word	0x00000000
        /*0144*/ 	.short	0x010a
        /*0146*/ 	.byte	0x06
	.zero		1


	//   ....[13]....
        /*0148*/ 	.word	0x00001800
        /*014c*/ 	.word	0x000000ff
        /*0150*/ 	.word	0x00000000
        /*0154*/ 	.short	0x010a
        /*0156*/ 	.byte	0x06
	.zero		1


	//   ....[14]....
        /*0158*/ 	.word	0x000022f0
        /*015c*/ 	.word	0x000000ff
        /*0160*/ 	.word	0x00000000
        /*0164*/ 	.short	0x010a
        /*0166*/ 	.byte	0x0d
	.zero		1


	//   ....[15]....
        /*0168*/ 	.word	0x00002330
        /*016c*/ 	.word	0x000000ff
        /*0170*/ 	.word	0x00000000
        /*0174*/ 	.short	0x010a
        /*0176*/ 	.byte	0x0d
	.zero		1


	//   ....[16]....
        /*0178*/ 	.word	0x00002b20
        /*017c*/ 	.word	0x0000000e
        /*0180*/ 	.word	0x00000000
        /*0184*/ 	.short	0x0101
        /*0186*/ 	.byte	0x3f
	.zero		1


	//   ....[17]....
        /*0188*/ 	.word	0x000031c0
        /*018c*/ 	.word	0x0000000c
        /*0190*/ 	.word	0x00000000
        /*0194*/ 	.short	0x0101
        /*0196*/ 	.byte	0x3f
	.zero		1


	//   ....[18]....
        /*0198*/ 	.word	0x00008c40
        /*019c*/ 	.word	0x00000015
        /*01a0*/ 	.word	0x00000028
        /*01a4*/ 	.short	0x010a
        /*01a6*/ 	.byte	0x3f
	.zero		1


	//   ....[19]....
        /*01a8*/ 	.word	0x00008fc0
        /*01ac*/ 	.word	0x00000008
        /*01b0*/ 	.word	0x00000068
        /*01b4*/ 	.short	0x0101
        /*01b6*/ 	.byte	0x3f
	.zero		1


	//   ....[20]....
        /*01b8*/ 	.word	0x000096f0
        /*01bc*/ 	.word	0x00000006
        /*01c0*/ 	.word	0x00000000
        /*01c4*/ 	.short	0x010a
        /*01c6*/ 	.byte	0x3f
	.zero		1


	//   ....[21]....
        /*01c8*/ 	.word	0x00009770
        /*01cc*/ 	.word	0x00000007
        /*01d0*/ 	.word	0x00000000
        /*01d4*/ 	.short	0x010a
        /*01d6*/ 	.byte	0x3f
	.zero		1


	//   ....[22]....
        /*01d8*/ 	.word	0x00009800
        /*01dc*/ 	.word	0x0000000a
        /*01e0*/ 	.word	0x00000000
        /*01e4*/ 	.short	0x010a
        /*01e6*/ 	.byte	0x3f
	.zero		1


	//   ....[23]....
        /*01e8*/ 	.word	0x00009890
        /*01ec*/ 	.word	0x0000000b
        /*01f0*/ 	.word	0x00000000
        /*01f4*/ 	.short	0x010a
        /*01f6*/ 	.byte	0x3f
	.zero		1


	//   ....[24]....
        /*01f8*/ 	.word	0x00009920
        /*01fc*/ 	.word	0x00000003
        /*0200*/ 	.word	0x00000000
        /*0204*/ 	.short	0x010a
        /*0206*/ 	.byte	0x3f
	.zero		1


	//   ....[25]....
        /*0208*/ 	.word	0x00009990
        /*020c*/ 	.word	0x0000000d
        /*0210*/ 	.word	0x00000000
        /*0214*/ 	.short	0x010a
        /*0216*/ 	.byte	0x3f
	.zero		1


	//   ....[26]....
        /*0218*/ 	.word	0x000099f0
        /*021c*/ 	.word	0x0000000f
        /*0220*/ 	.word	0x00000000
        /*0224*/ 	.short	0x010a
        /*0226*/ 	.byte	0x3f
	.zero		1


	//   ....[27]....
        /*0228*/ 	.word	0x00009ac0
        /*022c*/ 	.word	0x00000015
        /*0230*/ 	.word	0x00000028
        /*0234*/ 	.short	0x010a
        /*0236*/ 	.byte	0x3f
	.zero		1


	//   ....[28]....
        /*0238*/ 	.word	0x00009b90
        /*023c*/ 	.word	0x00000006
        /*0240*/ 	.word	0x00000000
        /*0244*/ 	.short	0x010a
        /*0246*/ 	.byte	0x3f
	.zero		1


	//   ....[29]....
        /*0248*/ 	.word	0x00009be0
        /*024c*/ 	.word	0x00000007
        /*0250*/ 	.word	0x00000000
        /*0254*/ 	.short	0x010a
        /*0256*/ 	.byte	0x3f
	.zero		1


	//   ....[30]....
        /*0258*/ 	.word	0x00009c30
        /*025c*/ 	.word	0x0000000a
        /*0260*/ 	.word	0x00000000
        /*0264*/ 	.short	0x010a
        /*0266*/ 	.byte	0x3f
	.zero		1


	//   ....[31]....
        /*0268*/ 	.word	0x00009c80
        /*026c*/ 	.word	0x0000000b
        /*0270*/ 	.word	0x00000000
        /*0274*/ 	.short	0x010a
        /*0276*/ 	.byte	0x3f
	.zero		1


	//----- nvinfo : EIATTR_NUM_MBARRIERS
	.align		4
.L_28:
        /*0278*/ 	.byte	0x03, 0x38
        /*027a*/ 	.short	0x000c


	//----- nvinfo : EIATTR_EXIT_INSTR_OFFSETS
	.align		4
        /*027c*/ 	.byte	0x04, 0x1c
        /*027e*/ 	.short	(.L_30 - .L_29)


	//   ....[0]....
.L_29:
        /*0280*/ 	.word	0x00000970


	//   ....[1]....
        /*0284*/ 	.word	0x00001160


	//   ....[2]....
        /*0288*/ 	.word	0x00008350


	//   ....[3]....
        /*028c*/ 	.word	0x000088b0


	//   ....[4]....
        /*0290*/ 	.word	0x00009970


	//----- nvinfo : EIATTR_MAX_THREADS
	.align		4
.L_30:
        /*0294*/ 	.byte	0x04, 0x05
        /*0296*/ 	.short	(.L_32 - .L_31)
.L_31:
        /*0298*/ 	.word	0x00000180
        /*029c*/ 	.word	0x00000001
        /*02a0*/ 	.word	0x00000001


	//----- nvinfo : EIATTR_CRS_STACK_SIZE
	.align		4
.L_32:
        /*02a4*/ 	.byte	0x04, 0x1e
        /*02a6*/ 	.short	(.L_34 - .L_33)
.L_33:
        /*02a8*/ 	.word	0x00000000


	//----- nvinfo : EIATTR_CBANK_PARAM_SIZE
	.align		4
.L_34:
        /*02ac*/ 	.byte	0x03, 0x19
        /*02ae*/ 	.short	0x0470


	//----- nvinfo : EIATTR_PARAM_CBANK
	.align		4
        /*02b0*/ 	.byte	0x04, 0x0a
        /*02b2*/ 	.short	(.L_36 - .L_35)
	.align		4
.L_35:
        /*02b4*/ 	.word	index@(.nv.constant0._ZN7cutlass13device_kernelINS_4gemm6kernel13GemmUniversalIN4cute5tupleIJiiiiEEENS1_10collective13CollectiveMmaINS1_37MainloopSm90TmaGmmaWarpSpecializedFP8ILi5ENS5_IJNS4_1CILi2EEENSA_ILi1EEESC_EEENS1_35KernelTmaWarpSpecializedCooperativeEEENS5_IJNSA_ILi256EEENSA_ILi64EEENSA_ILi128EEEEEENS_12float_e4m3_tENS5_IJlSC_lEEESK_SL_NS4_8TiledMMAINS4_8MMA_AtomIJNS4_4SM904GMMA30MMA_64x64x32_F32E4M3E4M3_SS_TNILNSP_7ScaleInE1ELSR_1EEEEEENS4_6LayoutISD_NS5_IJSC_NSA_ILi0EEESV_EEEEENS5_IJNS4_10UnderscoreESY_SY_EEEEENS4_13SM90_TMA_LOADENS4_14ComposedLayoutINS4_7SwizzleILi3ELi4ELi3EEENS4_18smem_ptr_flag_bitsILi8EEENSU_INS5_IJNSA_ILi8EEESI_EEENS5_IJSI_SC_EEEEEEEvNS4_8identityENS4_23SM90_TMA_LOAD_MULTICASTES1B_vS1C_EENS_8epilogue10collective6detail29Sm90TmaWarpSpecializedAdapterINS1G_15DefaultEpilogueISK_SL_SL_NS1F_6thread17LinearCombinationISK_Li1EffLNS1K_9ScaleType4KindE0ELNS_15FloatRoundStyleE2ESK_EENS1_15EpilogueDefaultEEEEEvvEEEEvNT_6ParamsE)
        /*02b8*/ 	.short	0x0210
        /*02ba*/ 	.short	0x0470


	//----- nvinfo : EIATTR_SW_WAR
	.align		4
.L_36:
        /*02bc*/ 	.byte	0x04, 0x36
        /*02be*/ 	.short	(.L_38 - .L_37)
.L_37:
        /*02c0*/ 	.word	0x00000008
.L_38:


//--------------------- .nv.callgraph             --------------------------
	.section	.nv.callgraph,"",@"SHT_CUDA_CALLGRAPH"
	.align	4
	.sectionentsize	8
	.align		4
        /*0000*/ 	.word	0x00000000
	.align		4
        /*0004*/ 	.word	0xffffffff
	.align		4
        /*0008*/ 	.word	0x00000000
	.align		4
        /*000c*/ 	.word	0xfffffffe
	.align		4
        /*0010*/ 	.word	0x00000000
	.align		4
        /*0014*/ 	.word	0xfffffffd
	.align		4
        /*0018*/ 	.word	0x00000000
	.align		4
        /*001c*/ 	.word	0xfffffffc


//--------------------- .nv.constant4             --------------------------
	.section	.nv.constant4,"a",@progbits
	.align	8
	.align		8
.nv.constant4:
        /*0000*/ 	.dword	_ZN39_INTERNAL_261ab39c_4_k_cu_96161bee_90884cuda3std3__45__cpo5beginE
	.align		8
        /*0008*/ 	.dword	_ZN39_INTERNAL_261ab39c_4_k_cu_96161bee_90884cuda3std3__45__cpo3endE
	.align		8
        /*0010*/ 	.dword	_ZN39_INTERNAL_261ab39c_4_k_cu_96161bee_90884cuda3std3__45__cpo6cbeginE
	.align		8
        /*0018*/ 	.dword	_ZN39_INTERNAL_261ab39c_4_k_cu_96161bee_90884cuda3std3__45__cpo4cendE
	.align		8
        /*0020*/ 	.dword	_ZN39_INTERNAL_261ab39c_4_k_cu_96161bee_90884cuda3std3__441_GLOBAL__N__261ab39c_4_k_cu_96161bee_90886ignoreE
	.align		8
        /*0028*/ 	.dword	_ZN39_INTERNAL_261ab39c_4_k_cu_96161bee_90884cuda3std3__419piecewise_constructE
	.align		8
        /*0030*/ 	.dword	_ZN39_INTERNAL_261ab39c_4_k_cu_96161bee_90884cuda3std3__48in_placeE
	.align		8
        /*0038*/ 	.dword	_ZN39_INTERNAL_261ab39c_4_k_cu_96161bee_90884cuda3std6ranges3__45__cpo4swapE
	.align		8
        /*0040*/ 	.dword	_ZN39_INTERNAL_261ab39c_4_k_cu_96161bee_90884cuda3std6ranges3__45__cpo9iter_moveE
	.align		8
        /*0048*/ 	.dword	_ZN39_INTERNAL_261ab39c_4_k_cu_96161bee_90884cute7productE
	.align		8
        /*0050*/ 	.dword	_ZN39_INTERNAL_261ab39c_4_k_cu_96161bee_90884cute1_E


//--------------------- .text._ZN7cutlass13device_kernelINS_4gemm6kernel13GemmUniversalIN4cute5tupleIJiiiiEEENS1_10collective13CollectiveMmaINS1_37MainloopSm90TmaGmmaWarpSpecializedFP8ILi5ENS5_IJNS4_1CILi2EEENSA_ILi1EEESC_EEENS1_35KernelTmaWarpSpecializedCooperativeEEENS5_IJNSA_ILi256EEENSA_ILi64EEENSA_ILi128EEEEEENS_12float_e4m3_tENS5_IJlSC_lEEESK_SL_NS4_8TiledMMAINS4_8MMA_AtomIJNS4_4SM904GMMA30MMA_64x64x32_F32E4M3E4M3_SS_TNILNSP_7ScaleInE1ELSR_1EEEEEENS4_6LayoutISD_NS5_IJSC_NSA_ILi0EEESV_EEEEENS5_IJNS4_10UnderscoreESY_SY_EEEEENS4_13SM90_TMA_LOADENS4_14ComposedLayoutINS4_7SwizzleILi3ELi4ELi3EEENS4_18smem_ptr_flag_bitsILi8EEENSU_INS5_IJNSA_ILi8EEESI_EEENS5_IJSI_SC_EEEEEEEvNS4_8identityENS4_23SM90_TMA_LOAD_MULTICASTES1B_vS1C_EENS_8epilogue10collective6detail29Sm90TmaWarpSpecializedAdapterINS1G_15DefaultEpilogueISK_SL_SL_NS1F_6thread17LinearCombinationISK_Li1EffLNS1K_9ScaleType4KindE0ELNS_15FloatRoundStyleE2ESK_EENS1_15EpilogueDefaultEEEEEvvEEEEvNT_6ParamsE --------------------------
	.section	.text._ZN7cutlass13device_kernelINS_4gemm6kernel13GemmUniversalIN4cute5tupleIJiiiiEEENS1_10collective13CollectiveMmaINS1_37MainloopSm90TmaGmmaWarpSpecializedFP8ILi5ENS5_IJNS4_1CILi2EEENSA_ILi1EEESC_EEENS1_35KernelTmaWarpSpecializedCooperativeEEENS5_IJNSA_ILi256EEENSA_ILi64EEENSA_ILi128EEEEEENS_12float_e4m3_tENS5_IJlSC_lEEESK_SL_NS4_8TiledMMAINS4_8MMA_AtomIJNS4_4SM904GMMA30MMA_64x64x32_F32E4M3E4M3_SS_TNILNSP_7ScaleInE1ELSR_1EEEEEENS4_6LayoutISD_NS5_IJSC_NSA_ILi0EEESV_EEEEENS5_IJNS4_10UnderscoreESY_SY_EEEEENS4_13SM90_TMA_LOADENS4_14ComposedLayoutINS4_7SwizzleILi3ELi4ELi3EEENS4_18smem_ptr_flag_bitsILi8EEENSU_INS5_IJNSA_ILi8EEESI_EEENS5_IJSI_SC_EEEEEEEvNS4_8identityENS4_23SM90_TMA_LOAD_MULTICASTES1B_vS1C_EENS_8epilogue10collective6detail29Sm90TmaWarpSpecializedAdapterINS1G_15DefaultEpilogueISK_SL_SL_NS1F_6thread17LinearCombinationISK_Li1EffLNS1K_9ScaleType4KindE0ELNS_15FloatRoundStyleE2ESK_EENS1_15EpilogueDefaultEEEEEvvEEEEvNT_6ParamsE,"ax",@progbits
	.align	128
.text._ZN7cutlass13device_kernelINS_4gemm6kernel13GemmUniversalIN4cute5tupleIJiiiiEEENS1_10collective13CollectiveMmaINS1_37MainloopSm90TmaGmmaWarpSpecializedFP8ILi5ENS5_IJNS4_1CILi2EEENSA_ILi1EEESC_EEENS1_35KernelTmaWarpSpecializedCooperativeEEENS5_IJNSA_ILi256EEENSA_ILi64EEENSA_ILi128EEEEEENS_12float_e4m3_tENS5_IJlSC_lEEESK_SL_NS4_8TiledMMAINS4_8MMA_AtomIJNS4_4SM904GMMA30MMA_64x64x32_F32E4M3E4M3_SS_TNILNSP_7ScaleInE1ELSR_1EEEEEENS4_6LayoutISD_NS5_IJSC_NSA_ILi0EEESV_EEEEENS5_IJNS4_10UnderscoreESY_SY_EEEEENS4_13SM90_TMA_LOADENS4_14ComposedLayoutINS4_7SwizzleILi3ELi4ELi3EEENS4_18smem_ptr_flag_bitsILi8EEENSU_INS5_IJNSA_ILi8EEESI_EEENS5_IJSI_SC_EEEEEEEvNS4_8identityENS4_23SM90_TMA_LOAD_MULTICASTES1B_vS1C_EENS_8epilogue10collective6detail29Sm90TmaWarpSpecializedAdapterINS1G_15DefaultEpilogueISK_SL_SL_NS1F_6thread17LinearCombinationISK_Li1EffLNS1K_9ScaleType4KindE0ELNS_15FloatRoundStyleE2ESK_EENS1_15EpilogueDefaultEEEEEvvEEEEvNT_6ParamsE:
        .type           _ZN7cutlass13device_kernelINS_4gemm6kernel13GemmUniversalIN4cute5tupleIJiiiiEEENS1_10collective13CollectiveMmaINS1_37MainloopSm90TmaGmmaWarpSpecializedFP8ILi5ENS5_IJNS4_1CILi2EEENSA_ILi1EEESC_EEENS1_35KernelTmaWarpSpecializedCooperativeEEENS5_IJNSA_ILi256EEENSA_ILi64EEENSA_ILi128EEEEEENS_12float_e4m3_tENS5_IJlSC_lEEESK_SL_NS4_8TiledMMAINS4_8MMA_AtomIJNS4_4SM904GMMA30MMA_64x64x32_F32E4M3E4M3_SS_TNILNSP_7ScaleInE1ELSR_1EEEEEENS4_6LayoutISD_NS5_IJSC_NSA_ILi0EEESV_EEEEENS5_IJNS4_10UnderscoreESY_SY_EEEEENS4_13SM90_TMA_LOADENS4_14ComposedLayoutINS4_7SwizzleILi3ELi4ELi3EEENS4_18smem_ptr_flag_bitsILi8EEENSU_INS5_IJNSA_ILi8EEESI_EEENS5_IJSI_SC_EEEEEEEvNS4_8identityENS4_23SM90_TMA_LOAD_MULTICASTES1B_vS1C_EENS_8epilogue10collective6detail29Sm90TmaWarpSpecializedAdapterINS1G_15DefaultEpilogueISK_SL_SL_NS1F_6thread17LinearCombinationISK_Li1EffLNS1K_9ScaleType4KindE0ELNS_15FloatRoundStyleE2ESK_EENS1_15EpilogueDefaultEEEEEvvEEEEvNT_6ParamsE,@function
        .size           _ZN7cutlass13device_kernelINS_4gemm6kernel13GemmUniversalIN4cute5tupleIJiiiiEEENS1_10collective13CollectiveMmaINS1_37MainloopSm90TmaGmmaWarpSpecializedFP8ILi5ENS5_IJNS4_1CILi2EEENSA_ILi1EEESC_EEENS1_35KernelTmaWarpSpecializedCooperativeEEENS5_IJNSA_ILi256EEENSA_ILi64EEENSA_ILi128EEEEEENS_12float_e4m3_tENS5_IJlSC_lEEESK_SL_NS4_8TiledMMAINS4_8MMA_AtomIJNS4_4SM904GMMA30MMA_64x64x32_F32E4M3E4M3_SS_TNILNSP_7ScaleInE1ELSR_1EEEEEENS4_6LayoutISD_NS5_IJSC_NSA_ILi0EEESV_EEEEENS5_IJNS4_10UnderscoreESY_SY_EEEEENS4_13SM90_TMA_LOADENS4_14ComposedLayoutINS4_7SwizzleILi3ELi4ELi3EEENS4_18smem_ptr_flag_bitsILi8EEENSU_INS5_IJNSA_ILi8EEESI_EEENS5_IJSI_SC_EEEEEEEvNS4_8identityENS4_23SM90_TMA_LOAD_MULTICASTES1B_vS1C_EENS_8epilogue10collective6detail29Sm90TmaWarpSpecializedAdapterINS1G_15DefaultEpilogueISK_SL_SL_NS1F_6thread17LinearCombinationISK_Li1EffLNS1K_9ScaleType4KindE0ELNS_15FloatRoundStyleE2ESK_EENS1_15EpilogueDefaultEEEEEvvEEEEvNT_6ParamsE,(.L_x_208 - _ZN7cutlass13device_kernelINS_4gemm6kernel13GemmUniversalIN4cute5tupleIJiiiiEEENS1_10collective13CollectiveMmaINS1_37MainloopSm90TmaGmmaWarpSpecializedFP8ILi5ENS5_IJNS4_1CILi2EEENSA_ILi1EEESC_EEENS1_35KernelTmaWarpSpecializedCooperativeEEENS5_IJNSA_ILi256EEENSA_ILi64EEENSA_ILi128EEEEEENS_12float_e4m3_tENS5_IJlSC_lEEESK_SL_NS4_8TiledMMAINS4_8MMA_AtomIJNS4_4SM904GMMA30MMA_64x64x32_F32E4M3E4M3_SS_TNILNSP_7ScaleInE1ELSR_1EEEEEENS4_6LayoutISD_NS5_IJSC_NSA_ILi0EEESV_EEEEENS5_IJNS4_10UnderscoreESY_SY_EEEEENS4_13SM90_TMA_LOADENS4_14ComposedLayoutINS4_7SwizzleILi3ELi4ELi3EEENS4_18smem_ptr_flag_bitsILi8EEENSU_INS5_IJNSA_ILi8EEESI_EEENS5_IJSI_SC_EEEEEEEvNS4_8identityENS4_23SM90_TMA_LOAD_MULTICASTES1B_vS1C_EENS_8epilogue10collective6detail29Sm90TmaWarpSpecializedAdapterINS1G_15DefaultEpilogueISK_SL_SL_NS1F_6thread17LinearCombinationISK_Li1EffLNS1K_9ScaleType4KindE0ELNS_15FloatRoundStyleE2ESK_EENS1_15EpilogueDefaultEEEEEvvEEEEvNT_6ParamsE)
        .other          _ZN7cutlass13device_kernelINS_4gemm6kernel13GemmUniversalIN4cute5tupleIJiiiiEEENS1_10collective13CollectiveMmaINS1_37MainloopSm90TmaGmmaWarpSpecializedFP8ILi5ENS5_IJNS4_1CILi2EEENSA_ILi1EEESC_EEENS1_35KernelTmaWarpSpecializedCooperativeEEENS5_IJNSA_ILi256EEENSA_ILi64EEENSA_ILi128EEEEEENS_12float_e4m3_tENS5_IJlSC_lEEESK_SL_NS4_8TiledMMAINS4_8MMA_AtomIJNS4_4SM904GMMA30MMA_64x64x32_F32E4M3E4M3_SS_TNILNSP_7ScaleInE1ELSR_1EEEEEENS4_6LayoutISD_NS5_IJSC_NSA_ILi0EEESV_EEEEENS5_IJNS4_10UnderscoreESY_SY_EEEEENS4_13SM90_TMA_LOADENS4_14ComposedLayoutINS4_7SwizzleILi3ELi4ELi3EEENS4_18smem_ptr_flag_bitsILi8EEENSU_INS5_IJNSA_ILi8EEESI_EEENS5_IJSI_SC_EEEEEEEvNS4_8identityENS4_23SM90_TMA_LOAD_MULTICASTES1B_vS1C_EENS_8epilogue10collective6detail29Sm90TmaWarpSpecializedAdapterINS1G_15DefaultEpilogueISK_SL_SL_NS1F_6thread17LinearCombinationISK_Li1EffLNS1K_9ScaleType4KindE0ELNS_15FloatRoundStyleE2ESK_EENS1_15EpilogueDefaultEEEEEvvEEEEvNT_6ParamsE,@"STO_CUDA_ENTRY STV_DEFAULT"
_ZN7cutlass13device_kernelINS_4gemm6kernel13GemmUniversalIN4cute5tupleIJiiiiEEENS1_10collective13CollectiveMmaINS1_37MainloopSm90TmaGmmaWarpSpecializedFP8ILi5ENS5_IJNS4_1CILi2EEENSA_ILi1EEESC_EEENS1_35KernelTmaWarpSpecializedCooperativeEEENS5_IJNSA_ILi256EEENSA_ILi64EEENSA_ILi128EEEEEENS_12float_e4m3_tENS5_IJlSC_lEEESK_SL_NS4_8TiledMMAINS4_8MMA_AtomIJNS4_4SM904GMMA30MMA_64x64x32_F32E4M3E4M3_SS_TNILNSP_7ScaleInE1ELSR_1EEEEEENS4_6LayoutISD_NS5_IJSC_NSA_ILi0EEESV_EEEEENS5_IJNS4_10UnderscoreESY_SY_EEEEENS4_13SM90_TMA_LOADENS4_14ComposedLayoutINS4_7SwizzleILi3ELi4ELi3EEENS4_18smem_ptr_flag_bitsILi8EEENSU_INS5_IJNSA_ILi8EEESI_EEENS5_IJSI_SC_EEEEEEEvNS4_8identityENS4_23SM90_TMA_LOAD_MULTICASTES1B_vS1C_EENS_8epilogue10collective6detail29Sm90TmaWarpSpecializedAdapterINS1G_15DefaultEpilogueISK_SL_SL_NS1F_6thread17LinearCombinationISK_Li1EffLNS1K_9ScaleType4KindE0ELNS_15FloatRoundStyleE2ESK_EENS1_15EpilogueDefaultEEEEEvvEEEEvNT_6ParamsE:
[----:B------:R-:W-:Y:S01]  /*0000*/  LDC R1, c[0x0][0x28] ;  /* 0x00000a00ff017b82 */ /* 0x000fe20000000800 */
[----:B------:R-:W0:Y:S01]  /*0010*/  S2R R0, SR_TID.X ;  /* 0x0000000000007919 */ /* 0x000e220000002100 */
[----:B------:R-:W-:Y:S01]  /*0020*/  ELECT P0, URZ, PT ;  /* 0x00000000003f782f */ /* 0x000fe20003800000 */
[----:B------:R-:W-:Y:S01]  /*0030*/  BSSY B0, `(.L_x_0) ;  /* 0x000000f000007945 */ /* 0x000fe20003800000 */
[--C-:B0-----:R-:W-:Y:S02]  /*0040*/  SHF.R.U32.HI R2, RZ, 0x5, R0.reuse ;  /* 0x00000005ff027819 */ /* 0x101fe40000011600 */
[----:B------:R-:W-:-:S03]  /*0050*/  SHF.R.U32.HI R3, RZ, 0x7, R0 ;  /* 0x00000007ff037819 */ /* 0x000fc60000011600 */
[----:B------:R-:W0:Y:S04]  /*0060*/  SHFL.IDX PT, R7, R2, RZ, 0x1f ;  /* 0x00001fff02077589 */ /* 0x000e2800000e0000 */
[----:B------:R-:W1:Y:S01]  /*0070*/  SHFL.IDX PT, R3, R3, RZ, 0x1f ;  /* 0x00001fff03037589 */ /* 0x000e6200000e0000 */
[----:B0-----:R-:W-:-:S13]  /*0080*/  ISETP.NE.OR P0, PT, R7, RZ, !P0 ;  /* 0x000000ff0700720c */ /* 0x001fda0004705670 */
[----:B-1----:R-:W-:Y:S05]  /*0090*/  @P0 BRA `(.L_x_1) ;  /* 0x0000000000200947 */ /* 0x002fea0003800000 */
[----:B------:R-:W-:Y:S02]  /*00a0*/  ULDC.64 UR4, c[0x0][0x198] ;  /* 0x0000660000047ab9 */ /* 0x000fe40000000a00 */
[----:B------:R-:W-:Y:S02]  /*00b0*/  UIADD3 UR6, UP0, UR4, 0xf0, URZ ;  /* 0x000000f004067890 */ /* 0x000fe4000ff1e03f */
[----:B------:R-:W-:Y:S02]  /*00c0*/  UIADD3 UR4, UP1, UR4, 0x1f0, URZ ;  /* 0x000001f004047890 */ /* 0x000fe4000ff3e03f */
[----:B------:R-:W-:Y:S02]  /*00d0*/  UIADD3.X UR7, URZ, UR5, URZ, UP0, !UPT ;  /* 0x000000053f077290 */ /* 0x000fe400087fe43f */
[----:B------:R-:W-:-:S07]  /*00e0*/  UIADD3.X UR5, URZ, UR5, URZ, UP1, !UPT ;  /* 0x000000053f057290 */ /* 0x000fce0008ffe43f */
[----:B------:R0:W-:Y:S02]  /*00f0*/  UTMACCTL.PF [UR6] ;  /* 0x00000000060079b9 */ /* 0x0001e40008040000 */
[----:B------:R0:W-:Y:S02]  /*0100*/  UTMACCTL.PF [UR4] ;  /* 0x00000000040079b9 */ /* 0x0001e40008040000 */
[----:B0-----:R-:W-:Y:S01]  /*0110*/  NOP ;  /* 0x0000000000007918 */ /* 0x001fe20000000000 */
.L_x_1:
[----:B------:R-:W-:Y:S05]  /*0120*/  BSYNC B0 ;  /* 0x0000000000007941 */ /* 0x000fea0003800000 */
.L_x_0:
[----:B------:R-:W0:Y:S02]  /*0130*/  SHFL.IDX PT, R4, R2, RZ, 0x1f ;  /* 0x00001fff02047589 */ /* 0x000e2400000e0000 */
[----:B0-----:R-:W-:-:S13]  /*0140*/  ISETP.NE.AND P0, PT, R4, RZ, PT ;  /* 0x000000ff0400720c */ /* 0x001fda0003f05270 */
[----:B------:R-:W-:Y:S05]  /*0150*/  @P0 BRA `(.L_x_2) ;  /* 0x0000000000600947 */ /* 0x000fea0003800000 */
[----:B------:R-:W0:Y:S01]  /*0160*/  S2UR UR8, SR_CgaCtaId ;  /* 0x00000000000879c3 */ /* 0x000e220000008800 */
[----:B------:R-:W-:Y:S01]  /*0170*/  UMOV UR4, 0x400 ;  /* 0x0000040000047882 */ /* 0x000fe20000000000 */
[----:B------:R-:W-:Y:S01]  /*0180*/  UMOV UR5, 0x1 ;  /* 0x0000000100057882 */ /* 0x000fe20000000000 */
[----:B------:R-:W-:Y:S01]  /*0190*/  UMOV UR6, 0x4 ;  /* 0x0000000400067882 */ /* 0x000fe20000000000 */
[----:B------:R-:W-:Y:S01]  /*01a0*/  ELECT P0, URZ, PT ;  /* 0x00000000003f782f */ /* 0x000fe20003800000 */
[----:B------:R-:W-:-:S04]  /*01b0*/  UIADD3 UR6, -UR6, 0x100000, URZ ;  /* 0x0010000006067890 */ /* 0x000fc8000fffe13f */
[----:B------:R-:W-:Y:S02]  /*01c0*/  USHF.L.U32 UR7, UR6, 0xb, URZ ;  /* 0x0000000b06077899 */ /* 0x000fe4000800063f */
[----:B------:R-:W-:Y:S02]  /*01d0*/  USHF.L.U32 UR6, UR6, 0x1, URZ ;  /* 0x0000000106067899 */ /* 0x000fe4000800063f */
[----:B0-----:R-:W-:Y:S02]  /*01e0*/  ULEA UR8, UR8, UR4, 0x18 ;  /* 0x0000000408087291 */ /* 0x001fe4000f8ec03f */
[----:B------:R-:W-:-:S04]  /*01f0*/  UIADD3 UR4, -UR5, 0x100000, URZ ;  /* 0x0010000005047890 */ /* 0x000fc8000fffe13f */
[----:B------:R-:W-:Y:S02]  /*0200*/  USHF.L.U32 UR5, UR4, 0xb, URZ ;  /* 0x0000000b04057899 */ /* 0x000fe4000800063f */
[----:B------:R-:W-:Y:S01]  /*0210*/  USHF.L.U32 UR4, UR4, 0x1, URZ ;  /* 0x0000000104047899 */ /* 0x000fe2000800063f */
[----:B------:R-:W0:Y:S11]  /*0220*/  FENCE.VIEW.ASYNC.S ;  /* 0x00000000000073c6 */ /* 0x000e360000000000 */
[----:B0-----:R0:W1:Y:S01]  /*0230*/  SYNCS.EXCH.64 URZ, [UR8], UR4 ;  /* 0x00000004083f75b2 */ /* 0x0010620008000100 */
[----:B------:R0:W2:Y:S01]  /*0240*/  SYNCS.EXCH.64 URZ, [UR8+0x28], UR6 ;  /* 0x00002806083f75b2 */ /* 0x0000a20008000100 */
[----:B------:R0:W3:Y:S01]  /*0250*/  SYNCS.EXCH.64 URZ, [UR8+0x8], UR4 ;  /* 0x00000804083f75b2 */ /* 0x0000e20008000100 */
[----:B------:R0:W4:Y:S01]  /*0260*/  SYNCS.EXCH.64 URZ, [UR8+0x30], UR6 ;  /* 0x00003006083f75b2 */ /* 0x0001220008000100 */
[----:B------:R0:W0:Y:S01]  /*0270*/  SYNCS.EXCH.64 URZ, [UR8+0x10], UR4 ;  /* 0x00001004083f75b2 */ /* 0x0000220008000100 */
[----:B------:R0:W0:Y:S01]  /*0280*/  SYNCS.EXCH.64 URZ, [UR8+0x38], UR6 ;  /* 0x00003806083f75b2 */ /* 0x0000220008000100 */
[----:B------:R0:W0:Y:S01]  /*0290*/  SYNCS.EXCH.64 URZ, [UR8+0x18], UR4 ;  /* 0x00001804083f75b2 */ /* 0x0000220008000100 */
[----:B------:R0:W0:Y:S01]  /*02a0*/  SYNCS.EXCH.64 URZ, [UR8+0x40], UR6 ;  /* 0x00004006083f75b2 */ /* 0x0000220008000100 */
[----:B------:R0:W0:Y:S01]  /*02b0*/  SYNCS.EXCH.64 URZ, [UR8+0x20], UR4 ;  /* 0x00002004083f75b2 */ /* 0x0000220008000100 */
[----:B------:R0:W0:Y:S01]  /*02c0*/  SYNCS.EXCH.64 URZ, [UR8+0x48], UR6 ;  /* 0x00004806083f75b2 */ /* 0x0000220008000100 */
[----:B------:R-:W-:Y:S01]  /*02d0*/  NOP ;  /* 0x0000000000007918 */ /* 0x000fe20000000000 */
.L_x_2:
[----:B------:R-:W-:Y:S01]  /*02e0*/  SHF.R.S32.HI R5, RZ, 0x1f, R0 ;  /* 0x0000001fff057819 */ /* 0x000fe20000011400 */
[----:B------:R-:W5:Y:S01]  /*02f0*/  SHFL.IDX PT, R2, R2, RZ, 0x1f ;  /* 0x00001fff02027589 */ /* 0x000f6200000e0000 */
[----:B0-----:R-:W0:Y:S01]  /*0300*/  S2UR UR8, SR_CTAID.X ;  /* 0x00000000000879c3 */ /* 0x001e220000002500 */
[----:B------:R-:W-:Y:S02]  /*0310*/  ELECT P0, URZ, PT ;  /* 0x00000000003f782f */ /* 0x000fe40003800000 */
[----:B------:R-:W-:Y:S01]  /*0320*/  LEA.HI R5, R5, R0, RZ, 0x7 ;  /* 0x0000000005057211 */ /* 0x000fe200078f38ff */
[----:B------:R-:W1:Y:S01]  /*0330*/  S2R R8, SR_CTAID.Y ;  /* 0x0000000000087919 */ /* 0x000e620000002600 */
[----:B------:R-:W-:Y:S01]  /*0340*/  SHF.R.S32.HI R11, RZ, 0x1f, R4 ;  /* 0x0000001fff0b7819 */ /* 0x000fe20000011404 */
[----:B------:R-:W-:Y:S01]  /*0350*/  ULDC UR4, c[0x0][0x150] ;  /* 0x0000540000047ab9 */ /* 0x000fe20000000800 */
[----:B------:R-:W-:Y:S01]  /*0360*/  LOP3.LUT R5, R5, 0xffffff80, RZ, 0xc0, !PT ;  /* 0xffffff8005057812 */ /* 0x000fe200078ec0ff */
[----:B------:R-:W-:Y:S01]  /*0370*/  VIADD R16, R3, 0xffffffff ;  /* 0xffffffff03107836 */ /* 0x000fe20000000000 */
[----:B------:R-:W-:Y:S01]  /*0380*/  LEA.HI R11, R11, R4, RZ, 0x2 ;  /* 0x000000040b0b7211 */ /* 0x000fe200078f10ff */
[----:B------:R-:W2:Y:S01]  /*0390*/  LDC R12, c[0x0][0x144] ;  /* 0x00005100ff0c7b82 */ /* 0x000ea20000000800 */
[----:B------:R-:W-:Y:S01]  /*03a0*/  NOP ;  /* 0x0000000000007918 */ /* 0x000fe20000000000 */
[----:B------:R-:W-:Y:S01]  /*03b0*/  IMAD.IADD R6, R0, 0x1, -R5 ;  /* 0x0000000100067824 */ /* 0x000fe200078e0a05 */
[----:B------:R-:W-:Y:S01]  /*03c0*/  LOP3.LUT R11, R11, 0x3ffffffc, RZ, 0xc0, !PT ;  /* 0x3ffffffc0b0b7812 */ /* 0x000fe200078ec0ff */
[----:B------:R-:W-:Y:S01]  /*03d0*/  NOP ;  /* 0x0000000000007918 */ /* 0x000fe20000000000 */
[----:B------:R-:W-:-:S02]  /*03e0*/  ISETP.NE.AND P4, PT, R3, RZ, PT ;  /* 0x000000ff0300720c */ /* 0x000fc40003f85270 */
[----:B------:R-:W-:Y:S01]  /*03f0*/  SHF.R.S32.HI R5, RZ, 0x1f, R6 ;  /* 0x0000001fff057819 */ /* 0x000fe20000011406 */
[----:B------:R-:W-:Y:S01]  /*0400*/  IMAD.IADD R4, R4, 0x1, -R11 ;  /* 0x0000000104047824 */ /* 0x000fe200078e0a0b */
[----:B------:R-:W3:Y:S01]  /*0410*/  LDC R14, c[0x0][0x140] ;  /* 0x00005000ff0e7b82 */ /* 0x000ee20000000800 */
[----:B------:R-:W-:Y:S02]  /*0420*/  ISETP.GE.U32.AND P6, PT, R16, 0x2, PT ;  /* 0x000000021000780c */ /* 0x000fe40003fc6070 */
[----:B------:R-:W-:Y:S02]  /*0430*/  LEA.HI R5, R5, R6, RZ, 0x3 ;  /* 0x0000000605057211 */ /* 0x000fe400078f18ff */
[----:B-----5:R-:W-:Y:S02]  /*0440*/  ISETP.NE.OR P0, PT, R2, RZ, !P0 ;  /* 0x000000ff0200720c */ /* 0x020fe40004705670 */
[--C-:B------:R-:W-:Y:S01]  /*0450*/  SHF.R.S32.HI R2, RZ, 0x3, R5.reuse ;  /* 0x00000003ff027819 */ /* 0x100fe20000011405 */
[----:B------:R-:W5:Y:S01]  /*0460*/  LDC R13, c[0x0][0x148] ;  /* 0x00005200ff0d7b82 */ /* 0x000f620000000800 */
[----:B------:R-:W-:-:S02]  /*0470*/  SHF.R.S32.HI R5, RZ, 0x1f, R5 ;  /* 0x0000001fff057819 */ /* 0x000fc40000011405 */
[----:B0-----:R-:W-:Y:S02]  /*0480*/  I2FP.F32.U32 R10, UR8 ;  /* 0x00000008000a7c45 */ /* 0x001fe40008201000 */
[----:B------:R-:W-:-:S03]  /*0490*/  LEA.HI R5, R5, R2, RZ, 0x2 ;  /* 0x0000000205057211 */ /* 0x000fc600078f10ff */
[----:B------:R-:W-:Y:S01]  /*04a0*/  FMUL R10, R10, UR4 ;  /* 0x000000040a0a7c20 */ /* 0x000fe20008400000 */
[----:B------:R-:W-:Y:S01]  /*04b0*/  LOP3.LUT R5, R5, 0xfffffffc, RZ, 0xc0, !PT ;  /* 0xfffffffc05057812 */ /* 0x000fe200078ec0ff */
[----:B------:R-:W-:Y:S01]  /*04c0*/  VOTEU.ALL UP0, P0 ;  /* 0x00000000003f7886 */ /* 0x000fe20000000000 */
[----:B-1----:R-:W-:Y:S01]  /*04d0*/  I2FP.F32.U32 R11, R8 ;  /* 0x00000008000b7245 */ /* 0x002fe20000201000 */
[----:B------:R-:W-:Y:S01]  /*04e0*/  ULDC UR4, c[0x0][0x154] ;  /* 0x0000550000047ab9 */ /* 0x000fe20000000800 */
[----:B------:R-:W-:Y:S01]  /*04f0*/  VOTEU.ALL UP1, P0 ;  /* 0x00000000003f7886 */ /* 0x000fe20000020000 */
[----:B------:R-:W0:Y:S01]  /*0500*/  F2I.U32.TRUNC.NTZ R10, R10 ;  /* 0x0000000a000a7305 */ /* 0x000e22000020f000 */
[----:B------:R-:W-:Y:S01]  /*0510*/  IMAD.IADD R5, R2, 0x1, -R5 ;  /* 0x0000000102057824 */ /* 0x000fe200078e0a05 */
[----:B------:R-:W1:Y:S01]  /*0520*/  @!UP0 S2UR UR7, SR_CgaCtaId ;  /* 0x00000000000789c3 */ /* 0x000e620000008800 */
[----:B------:R-:W-:Y:S01]  /*0530*/  @!UP0 UMOV UR6, 0x400 ;  /* 0x0000040000068882 */ /* 0x000fe20000000000 */
[----:B---3--:R-:W-:Y:S01]  /*0540*/  ISETP.EQ.U32.AND P2, PT, R14, 0x1, PT ;  /* 0x000000010e00780c */ /* 0x008fe20003f42070 */
[----:B------:R-:W-:-:S05]  /*0550*/  IMAD R5, R4, 0x4, R5 ;  /* 0x0000000404057824 */ /* 0x000fca00078e0205 */
[----:B------:R-:W-:-:S04]  /*0560*/  LEA.HI R2, R5, R5, RZ, 0x1 ;  /* 0x0000000505027211 */ /* 0x000fc800078f08ff */
[----:B------:R-:W-:Y:S01]  /*0570*/  LOP3.LUT R4, R2, 0xfffffffe, RZ, 0xc0, !PT ;  /* 0xfffffffe02047812 */ /* 0x000fe200078ec0ff */
[----:B0-----:R-:W-:Y:S02]  /*0580*/  IMAD.MOV R15, RZ, RZ, -R10 ;  /* 0x000000ffff0f7224 */ /* 0x001fe400078e0a0a */
[----:B------:R-:W-:Y:S01]  /*0590*/  FMUL R10, R11, UR4 ;  /* 0x000000040b0a7c20 */ /* 0x000fe20008400000 */
[----:B------:R-:W-:Y:S01]  /*05a0*/  SHF.R.S32.HI R2, RZ, 0x1f, R7 ;  /* 0x0000001fff027819 */ /* 0x000fe20000011407 */
[----:B------:R-:W-:Y:S01]  /*05b0*/  UMOV UR4, 0x20 ;  /* 0x0000002000047882 */ /* 0x000fe20000000000 */
[----:B--2---:R-:W-:Y:S01]  /*05c0*/  IMAD R12, R12, R15, UR8 ;  /* 0x000000080c0c7e24 */ /* 0x004fe2000f8e020f */
[----:B------:R-:W-:-:S04]  /*05d0*/  @!UP0 UIADD3 UR4, -UR4, 0x100000, URZ ;  /* 0x0010000004048890 */ /* 0x000fc8000fffe13f */
[----:B------:R-:W-:Y:S02]  /*05e0*/  @!UP0 USHF.L.U32 UR5, UR4, 0xb, URZ ;  /* 0x0000000b04058899 */ /* 0x000fe4000800063f */
[----:B------:R-:W-:Y:S01]  /*05f0*/  @!UP0 USHF.L.U32 UR4, UR4, 0x1, URZ ;  /* 0x0000000104048899 */ /* 0x000fe2000800063f */
[C---:B------:R-:W-:Y:S01]  /*0600*/  IMAD.IADD R11, R5.reuse, 0x1, -R4 ;  /* 0x00000001050b7824 */ /* 0x040fe200078e0a04 */
[----:B------:R-:W0:Y:S01]  /*0610*/  F2I.U32.TRUNC.NTZ R10, R10 ;  /* 0x0000000a000a7305 */ /* 0x000e22000020f000 */
[----:B------:R-:W-:Y:S01]  /*0620*/  LEA.HI R2, R2, R7, RZ, 0x2 ;  /* 0x0000000702027211 */ /* 0x000fe200078f10ff */
[----:B------:R-:W-:Y:S02]  /*0630*/  IMAD.SHL.U32 R4, R5, 0x4, RZ ;  /* 0x0000000405047824 */ /* 0x000fe400078e00ff */
[----:B------:R-:W-:Y:S01]  /*0640*/  ISETP.NE.AND P3, PT, R11, R12, PT ;  /* 0x0000000c0b00720c */ /* 0x000fe20003f65270 */
[----:B-1----:R-:W-:Y:S01]  /*0650*/  @!UP0 ULEA UR6, UR7, UR6, 0x18 ;  /* 0x0000000607068291 */ /* 0x002fe2000f8ec03f */
[----:B------:R-:W-:Y:S01]  /*0660*/  LOP3.LUT R2, R2, 0xfffffffc, RZ, 0xc0, !PT ;  /* 0xfffffffc02027812 */ /* 0x000fe200078ec0ff */
[----:B------:R-:W-:Y:S01]  /*0670*/  VOTEU.ALL UP0, P0 ;  /* 0x00000000003f7886 */ /* 0x000fe20000000000 */
[----:B------:R-:W-:-:S02]  /*0680*/  LOP3.LUT R5, R5, 0xc, R4, 0x78, !PT ;  /* 0x0000000c05057812 */ /* 0x000fc400078e7804 */
[----:B------:R-:W-:Y:S01]  /*0690*/  LOP3.LUT P0, RZ, R6, 0x7, RZ, 0xc0, !PT ;  /* 0x0000000706ff7812 */ /* 0x000fe2000780c0ff */
[----:B------:R-:W-:Y:S02]  /*06a0*/  IMAD.IADD R7, R7, 0x1, -R2 ;  /* 0x0000000107077824 */ /* 0x000fe400078e0a02 */
[----:B------:R-:W-:Y:S01]  /*06b0*/  IMAD.MOV.U32 R6, RZ, RZ, 0x1 ;  /* 0x00000001ff067424 */ /* 0x000fe200078e00ff */
[----:B------:R-:W-:Y:S01]  /*06c0*/  ISETP.LT.U32.AND P0, PT, R5, 0x2, !P0 ;  /* 0x000000020500780c */ /* 0x000fe20004701070 */
[----:B0-----:R-:W-:Y:S01]  /*06d0*/  IMAD.MOV R20, RZ, RZ, -R10 ;  /* 0x000000ffff147224 */ /* 0x001fe200078e0a0a */
[----:B------:R-:W-:Y:S01]  /*06e0*/  ISETP.NE.AND P1, PT, R7, 0x3, PT ;  /* 0x000000030700780c */ /* 0x000fe20003f25270 */
[----:B------:R-:W0:Y:S02]  /*06f0*/  FENCE.VIEW.ASYNC.S ;  /* 0x00000000000073c6 */ /* 0x000e240000000000 */
[----:B0-----:R0:W1:Y:S01]  /*0700*/  @!UP0 SYNCS.EXCH.64 URZ, [UR6+0x60], UR4 ;  /* 0x00006004063f85b2 */ /* 0x0010620008000100 */
[----:B------:R-:W-:Y:S01]  /*0710*/  @P3 LEA.HI R2, R5, R5, RZ, 0x1 ;  /* 0x0000000505023211 */ /* 0x000fe200078f08ff */
[----:B-----5:R-:W-:Y:S01]  /*0720*/  IMAD R11, R13, R20, R8 ;  /* 0x000000140d0b7224 */ /* 0x020fe200078e0208 */
[----:B------:R-:W-:-:S02]  /*0730*/  ISETP.EQ.OR P1, PT, R7, RZ, !P1 ;  /* 0x000000ff0700720c */ /* 0x000fc40004f22670 */
[----:B------:R-:W-:Y:S02]  /*0740*/  @P3 SHF.R.S32.HI R2, RZ, 0x1, R2 ;  /* 0x00000001ff023819 */ /* 0x000fe40000011402 */
[----:B------:R-:W-:Y:S02]  /*0750*/  ISETP.EQ.AND P1, PT, R3, RZ, P1 ;  /* 0x000000ff0300720c */ /* 0x000fe40000f22270 */
[----:B------:R-:W-:Y:S02]  /*0760*/  @P3 ISETP.NE.AND P5, PT, R2, R11, PT ;  /* 0x0000000b0200320c */ /* 0x000fe40003fa5270 */
[----:B------:R-:W-:Y:S02]  /*0770*/  SEL R3, RZ, 0x1, !P0 ;  /* 0x00000001ff037807 */ /* 0x000fe40004000000 */
[----:B------:R-:W-:Y:S02]  /*0780*/  @P3 SEL R6, RZ, 0x1, P5 ;  /* 0x00000001ff063807 */ /* 0x000fe40002800000 */
[----:B------:R-:W-:Y:S01]  /*0790*/  SEL R4, RZ, 0x1, !P1 ;  /* 0x00000001ff047807 */ /* 0x000fe20004800000 */
[----:B------:R0:W2:Y:S01]  /*07a0*/  @!UP1 SYNCS.EXCH.64 URZ, [UR6+0x68], UR4 ;  /* 0x00006804063f95b2 */ /* 0x0000a20008000100 */
[----:B------:R-:W-:Y:S01]  /*07b0*/  LOP3.LUT R6, R6, R3, RZ, 0xc0, !PT ;  /* 0x0000000306067212 */ /* 0x000fe200078ec0ff */
[----:B------:R-:W-:Y:S01]  /*07c0*/  NOP ;  /* 0x0000000000007918 */ /* 0x000fe20000000000 */
[----:B------:R-:W-:Y:S01]  /*07d0*/  SEL R4, R4, 0x2, P6 ;  /* 0x0000000204047807 */ /* 0x000fe20003000000 */
[----:B------:R-:W-:Y:S06]  /*07e0*/  @!P2 BRA `(.L_x_3) ;  /* 0x000000000008a947 */ /* 0x000fec0003800000 */
[----:B-12-4-:R-:W-:Y:S01]  /*07f0*/  UCGABAR_ARV ;  /* 0x00000000000079c7 */ /* 0x016fe20008000000 */
[----:B------:R-:W-:Y:S05]  /*0800*/  BRA `(.L_x_4) ;  /* 0x0000000000047947 */ /* 0x000fea0003800000 */
.L_x_3:
[----:B-12-4-:R-:W-:Y:S01]  /*0810*/  NOP ;  /* 0x0000000000007918 */ /* 0x016fe20000000000 */
.L_x_4:
[----:B------:R-:W1:Y:S01]  /*0820*/  LDC R2, c[0x0][0x65c] ;  /* 0x00019700ff027b82 */ /* 0x000e620000000800 */
[----:B------:R-:W-:Y:S01]  /*0830*/  IMAD.MOV.U32 R3, RZ, RZ, RZ ;  /* 0x000000ffff037224 */ /* 0x000fe200078e00ff */
[----:B-1----:R-:W-:Y:S01]  /*0840*/  ISETP.NE.AND P3, PT, R2, 0x1, PT ;  /* 0x000000010200780c */ /* 0x002fe20003f65270 */
[----:B------:R-:W-:-:S12]  /*0850*/  IMAD.U32 R2, RZ, RZ, UR8 ;  /* 0x00000008ff027e24 */ /* 0x000fd8000f8e00ff */
[----:B------:R-:W1:Y:S01]  /*0860*/  @P3 LDC R15, c[0x0][0x10] ;  /* 0x00000400ff0f3b82 */ /* 0x000e620000000800 */
[----:B------:R-:W-:Y:S02]  /*0870*/  @P3 IMAD.MOV.U32 R9, RZ, RZ, RZ ;  /* 0x000000ffff093224 */ /* 0x000fe400078e00ff */
[----:B------:R-:W-:-:S05]  /*0880*/  @P3 IMAD.MOV.U32 R17, RZ, RZ, RZ ;  /* 0x000000ffff113224 */ /* 0x000fca00078e00ff */
[----:B------:R-:W2:Y:S01]  /*0890*/  @!P3 LDC R11, c[0x0][0xc] ;  /* 0x00000300ff0bbb82 */ /* 0x000ea20000000800 */
[----:B-1----:R-:W-:-:S04]  /*08a0*/  @P3 IMAD.WIDE.U32 R14, R15, UR8, R8 ;  /* 0x000000080f0e3c25 */ /* 0x002fc8000f8e0008 */
[----:B--2---:R-:W-:-:S04]  /*08b0*/  @!P3 IMAD.WIDE.U32 R10, R8, R11, R2 ;  /* 0x0000000b080ab225 */ /* 0x004fc800078e0002 */
[----:B------:R-:W-:Y:S02]  /*08c0*/  @P3 IMAD.MOV.U32 R2, RZ, RZ, R14 ;  /* 0x000000ffff023224 */ /* 0x000fe400078e000e */
[----:B------:R-:W-:Y:S02]  /*08d0*/  @P3 IMAD.IADD R3, R15, 0x1, R17 ;  /* 0x000000010f033824 */ /* 0x000fe400078e0211 */
[----:B------:R-:W-:Y:S02]  /*08e0*/  @!P3 IMAD.MOV.U32 R2, RZ, RZ, R10 ;  /* 0x000000ffff02b224 */ /* 0x000fe400078e000a */
[----:B------:R-:W-:Y:S01]  /*08f0*/  @!P3 IMAD.MOV.U32 R3, RZ, RZ, R11 ;  /* 0x000000ffff03b224 */ /* 0x000fe200078e000b */
[----:B------:R-:W-:Y:S06]  /*0900*/  @!P2 BRA `(.L_x_5) ;  /* 0x00000000000ca947 */ /* 0x000fec0003800000 */
[----:B------:R-:W-:Y:S01]  /*0910*/  UCGABAR_WAIT ;  /* 0x0000000000007dc7 */ /* 0x000fe20008000000 */
[----:B------:R-:W-:Y:S01]  /*0920*/  CCTL.IVALL ;  /* 0x00000000ff00798f */ /* 0x000fe20002000000 */
[----:B------:R-:W-:Y:S05]  /*0930*/  BRA `(.L_x_6) ;  /* 0x0000000000047947 */ /* 0x000fea0003800000 */
.L_x_5:
[----:B------:R-:W-:Y:S06]  /*0940*/  BAR.SYNC.DEFER_BLOCKING 0x0 ;  /* 0x0000000000007b1d */ /* 0x000fec0000010000 */
.L_x_6:
[----:B------:R-:W-:Y:S05]  /*0950*/  @!P4 BRA `(.L_x_7) ;  /* 0x000000780080c947 */ /* 0x000fea0003800000 */
[----:B------:R-:W-:-:S13]  /*0960*/  ISETP.GT.U32.AND P0, PT, R16, 0x1, PT ;  /* 0x000000011000780c */ /* 0x000fda0003f04070 */
[----:B0-----:R-:W-:Y:S05]  /*0970*/  @P0 EXIT ;  /* 0x000000000000094d */ /* 0x001fea0003800000 */
[----:B------:R-:W-:Y:S01]  /*0980*/  ULDC.64 UR4, c[0x0][0x650] ;  /* 0x0001940000047ab9 */ /* 0x000fe20000000a00 */
[----:B------:R-:W-:Y:S01]  /*0990*/  PRMT R14, RZ, 0x7610, R14 ;  /* 0x00007610ff0e7816 */ /* 0x000fe2000000000e */
[----:B------:R-:W-:Y:S01]  /*09a0*/  IMAD.MOV.U32 R10, RZ, RZ, -0x1 ;  /* 0xffffffffff0a7424 */ /* 0x000fe200078e00ff */
[----:B------:R-:W-:Y:S01]  /*09b0*/  ISETP.GE.U32.AND P0, PT, R2, UR4, PT ;  /* 0x0000000402007c0c */ /* 0x000fe2000bf06070 */
[----:B------:R-:W-:Y:S02]  /*09c0*/  IMAD.MOV.U32 R11, RZ, RZ, -0x1 ;  /* 0xffffffffff0b7424 */ /* 0x000fe400078e00ff */
[----:B------:R-:W-:Y:S01]  /*09d0*/  IMAD.MOV.U32 R7, RZ, RZ, -0x1 ;  /* 0xffffffffff077424 */ /* 0x000fe200078e00ff */
[----:B------:R-:W-:-:S13]  /*09e0*/  ISETP.GE.U32.AND.EX P0, PT, R3, UR5, PT, P0 ;  /* 0x0000000503007c0c */ /* 0x000fda000bf06100 */
[----:B------:R-:W-:Y:S05]  /*09f0*/  @P0 BRA `(.L_x_8) ;  /* 0x0000000400280947 */ /* 0x000fea0003800000 */
[----:B------:R-:W0:Y:S01]  /*0a00*/  LDC.64 R22, c[0x0][0x628] ;  /* 0x00018a00ff167b82 */ /* 0x000e220000000a00 */
[----:B------:R-:W-:Y:S02]  /*0a10*/  IMAD.MOV.U32 R10, RZ, RZ, R2 ;  /* 0x000000ffff0a7224 */ /* 0x000fe400078e0002 */
[----:B------:R-:W-:-:S05]  /*0a20*/  IMAD.MOV.U32 R11, RZ, RZ, R3 ;  /* 0x000000ffff0b7224 */ /* 0x000fca00078e0003 */
[----:B------:R-:W1:Y:S08]  /*0a30*/  LDC R18, c[0x0][0x630] ;  /* 0x00018c00ff127b82 */ /* 0x000e700000000800 */
[----:B------:R-:W2:Y:S01]  /*0a40*/  LDC.64 R24, c[0x0][0x620] ;  /* 0x00018800ff187b82 */ /* 0x000ea20000000a00 */
[----:B0-----:R-:W-:-:S04]  /*0a50*/  ISETP.NE.U32.AND P0, PT, R22, RZ, PT ;  /* 0x000000ff1600720c */ /* 0x001fc80003f05070 */
[----:B------:R-:W-:-:S13]  /*0a60*/  ISETP.NE.AND.EX P0, PT, R23, RZ, PT, P0 ;  /* 0x000000ff1700720c */ /* 0x000fda0003f05300 */
[----:B-12---:R-:W-:Y:S05]  /*0a70*/  @!P0 BRA `(.L_x_9) ;  /* 0x0000000000288947 */ /* 0x006fea0003800000 */
[----:B------:R-:W0:Y:S02]  /*0a80*/  LDC R7, c[0x0][0x634] ;  /* 0x00018d00ff077b82 */ /* 0x000e240000000800 */
[----:B0-----:R-:W-:-:S05]  /*0a90*/  IADD3 R7, P0, R2, R7, RZ ;  /* 0x0000000702077210 */ /* 0x001fca0007f1e0ff */
[----:B------:R-:W-:-:S04]  /*0aa0*/  IMAD.X R19, RZ, RZ, R3, P0 ;  /* 0x000000ffff137224 */ /* 0x000fc800000e0603 */
[----:B------:R-:W-:-:S04]  /*0ab0*/  IMAD.WIDE.U32 R10, R19, R22, RZ ;  /* 0x00000016130a7225 */ /* 0x000fc800078e00ff */
[----:B------:R-:W-:-:S04]  /*0ac0*/  IMAD.WIDE.U32 R14, P0, R7, R23, R10 ;  /* 0x00000017070e7225 */ /* 0x000fc8000780000a */
[----:B------:R-:W-:-:S04]  /*0ad0*/  IMAD.WIDE.U32 R10, R7, R22, RZ ;  /* 0x00000016070a7225 */ /* 0x000fc800078e00ff */
[----:B------:R-:W-:Y:S01]  /*0ae0*/  IMAD.X R17, RZ, RZ, RZ, P0 ;  /* 0x000000ffff117224 */ /* 0x000fe200000e06ff */
[----:B------:R-:W-:Y:S01]  /*0af0*/  IADD3 RZ, P0, R11, R14, RZ ;  /* 0x0000000e0bff7210 */ /* 0x000fe20007f1e0ff */
[----:B------:R-:W-:-:S04]  /*0b00*/  IMAD.MOV.U32 R16, RZ, RZ, R15 ;  /* 0x000000ffff107224 */ /* 0x000fc800078e000f */
[----:B------:R-:W-:-:S08]  /*0b10*/  IMAD.WIDE.U32.X R10, R19, R23, R16, P0 ;  /* 0x00000017130a7225 */ /* 0x000fd000000e0410 */
.L_x_9:
[----:B------:R-:W0:Y:S01]  /*0b20*/  LDC.64 R26, c[0x0][0x640] ;  /* 0x00019000ff1a7b82 */ /* 0x000e220000000a00 */
[--C-:B------:R-:W-:Y:S01]  /*0b30*/  SHF.R.U64 R28, R10, R18, R11.reuse ;  /* 0x000000120a1c7219 */ /* 0x100fe2000000120b */
[----:B------:R-:W-:Y:S01]  /*0b40*/  IMAD R29, R13, R20, R8 ;  /* 0x000000140d1d7224 */ /* 0x000fe200078e0208 */
[----:B------:R-:W-:Y:S01]  /*0b50*/  SHF.R.U32.HI R7, RZ, R18, R11 ;  /* 0x00000012ff077219 */ /* 0x000fe2000001160b */
[----:B------:R-:W-:Y:S01]  /*0b60*/  IMAD.MOV.U32 R23, RZ, RZ, 0x1 ;  /* 0x00000001ff177424 */ /* 0x000fe200078e00ff */
[----:B------:R-:W-:-:S03]  /*0b70*/  IADD3 R9, P0, RZ, -R28, RZ ;  /* 0x8000001cff097210 */ /* 0x000fc60007f1e0ff */
[----:B------:R-:W1:Y:S02]  /*0b80*/  LDC R16, c[0x0][0x618] ;  /* 0x00018600ff107b82 */ /* 0x000e640000000800 */
[----:B------:R-:W-:Y:S02]  /*0b90*/  IMAD.X R7, RZ, RZ, ~R7, P0 ;  /* 0x000000ffff077224 */ /* 0x000fe400000e0e07 */
[----:B------:R-:W-:-:S04]  /*0ba0*/  IMAD.WIDE.U32 R10, R9, R24, R2 ;  /* 0x00000018090a7225 */ /* 0x000fc800078e0002 */
[----:B------:R-:W2:Y:S01]  /*0bb0*/  LDC R15, c[0x0][0x608] ;  /* 0x00018200ff0f7b82 */ /* 0x000ea20000000800 */
[----:B------:R-:W-:-:S04]  /*0bc0*/  IMAD R14, R7, R24, RZ ;  /* 0x00000018070e7224 */ /* 0x000fc800078e02ff */
[----:B------:R-:W-:-:S03]  /*0bd0*/  IMAD R7, R9, R25, R14 ;  /* 0x0000001909077224 */ /* 0x000fc600078e020e */
[----:B------:R-:W3:Y:S01]  /*0be0*/  LDC R22, c[0x0][0x658] ;  /* 0x00019600ff167b82 */ /* 0x000ee20000000800 */
[----:B------:R-:W-:Y:S01]  /*0bf0*/  IMAD.IADD R7, R11, 0x1, R7 ;  /* 0x000000010b077824 */ /* 0x000fe200078e0207 */
[----:B0-----:R-:W-:-:S04]  /*0c00*/  ISETP.NE.U32.AND P0, PT, R26, RZ, PT ;  /* 0x000000ff1a00720c */ /* 0x001fc80003f05070 */
[----:B------:R-:W-:Y:S02]  /*0c10*/  ISETP.NE.AND.EX P0, PT, R27, RZ, PT, P0 ;  /* 0x000000ff1b00720c */ /* 0x000fe40003f05300 */
[----:B------:R-:W0:Y:S01]  /*0c20*/  LDC R18, c[0x0][0x600] ;  /* 0x00018000ff127b82 */ /* 0x000e220000000800 */
[-CC-:B-1----:R-:W-:Y:S02]  /*0c30*/  SHF.R.U64 R19, R10, R16.reuse, R7.reuse ;  /* 0x000000100a137219 */ /* 0x182fe40000001207 */
[----:B------:R-:W-:Y:S01]  /*0c40*/  SHF.R.U32.HI R10, RZ, R16, R7 ;  /* 0x00000010ff0a7219 */ /* 0x000fe20000011607 */
[----:B------:R-:W-:-:S04]  /*0c50*/  IMAD.MOV.U32 R7, RZ, RZ, -0x1 ;  /* 0xffffffffff077424 */ /* 0x000fc800078e00ff */
[----:B------:R-:W1:Y:S01]  /*0c60*/  LDC R21, c[0x0][0x648] ;  /* 0x00019200ff157b82 */ /* 0x000e620000000800 */
[-CC-:B--2---:R-:W-:Y:S02]  /*0c70*/  SHF.R.U64 R16, R19, R15.reuse, R10.reuse ;  /* 0x0000000f13107219 */ /* 0x184fe4000000120a */
[----:B------:R-:W-:-:S05]  /*0c80*/  SHF.R.U32.HI R9, RZ, R15, R10 ;  /* 0x0000000fff097219 */ /* 0x000fca000001160a */
[----:B------:R-:W2:Y:S01]  /*0c90*/  LDC R24, c[0x0][0x638] ;  /* 0x00018e00ff187b82 */ /* 0x000ea20000000800 */
[-CC-:B---3--:R-:W-:Y:S02]  /*0ca0*/  SHF.R.U64 R20, R16, R22.reuse, R9.reuse ;  /* 0x0000001610147219 */ /* 0x188fe40000001209 */
[-C--:B------:R-:W-:Y:S02]  /*0cb0*/  SHF.L.U32 R7, R7, R22.reuse, RZ ;  /* 0x0000001607077219 */ /* 0x080fe400000006ff */
[----:B------:R-:W-:Y:S01]  /*0cc0*/  SHF.R.U32.HI R9, RZ, R22, R9 ;  /* 0x00000016ff097219 */ /* 0x000fe20000011609 */
[----:B------:R-:W-:Y:S01]  /*0cd0*/  IMAD.MOV.U32 R8, RZ, RZ, R20 ;  /* 0x000000ffff087224 */ /* 0x000fe200078e0014 */
[----:B------:R-:W-:Y:S01]  /*0ce0*/  LOP3.LUT R13, RZ, R7, RZ, 0x33, !PT ;  /* 0x00000007ff0d7212 */ /* 0x000fe200078e33ff */
[----:B------:R-:W3:Y:S01]  /*0cf0*/  LDC R25, c[0x0][0x610] ;  /* 0x00018400ff197b82 */ /* 0x000ee20000000800 */
[----:B------:R-:W-:Y:S05]  /*0d00*/  @!P0 BRA `(.L_x_10) ;  /* 0x0000000000288947 */ /* 0x000fea0003800000 */
[----:B------:R-:W4:Y:S02]  /*0d10*/  LDC R7, c[0x0][0x64c] ;  /* 0x00019300ff077b82 */ /* 0x000f240000000800 */
[----:B----4-:R-:W-:-:S05]  /*0d20*/  IADD3 R7, P0, R20, R7, RZ ;  /* 0x0000000714077210 */ /* 0x010fca0007f1e0ff */
        /* <DEDUP_REMOVED lines=8> */
.L_x_10:
[----:B-1----:R-:W-:Y:S01]  /*0db0*/  SHF.R.U64 R9, R8, R21, R9 ;  /* 0x0000001508097219 */ /* 0x002fe20000001209 */
[----:B0-----:R-:W-:Y:S01]  /*0dc0*/  VIADD R10, R18, 0xffffffff ;  /* 0xffffffff120a7836 */ /* 0x001fe20000000000 */
[----:B------:R-:W-:Y:S01]  /*0dd0*/  SHF.L.U32 R7, R23, R22, RZ ;  /* 0x0000001617077219 */ /* 0x000fe200000006ff */
[----:B------:R-:W-:Y:S01]  /*0de0*/  IMAD.MOV.U32 R14, RZ, RZ, 0x1 ;  /* 0x00000001ff0e7424 */ /* 0x000fe200078e00ff */
[----:B------:R-:W-:Y:S01]  /*0df0*/  LOP3.LUT R8, R16, R13, RZ, 0xc0, !PT ;  /* 0x0000000d10087212 */ /* 0x000fe200078ec0ff */
[----:B------:R-:W-:Y:S01]  /*0e00*/  IMAD.MOV R11, RZ, RZ, -R9 ;  /* 0x000000ffff0b7224 */ /* 0x000fe200078e0a09 */
[----:B------:R-:W-:Y:S02]  /*0e10*/  SEL R12, R12, R29, !P3 ;  /* 0x0000001d0c0c7207 */ /* 0x000fe40005800000 */
[----:B------:R-:W-:Y:S01]  /*0e20*/  LOP3.LUT R10, R19, R10, RZ, 0xc0, !PT ;  /* 0x0000000a130a7212 */ /* 0x000fe200078ec0ff */
[----:B------:R-:W-:Y:S02]  /*0e30*/  IMAD R9, R7, R9, R8 ;  /* 0x0000000907097224 */ /* 0x000fe400078e0208 */
[----:B--2---:R-:W-:-:S02]  /*0e40*/  IMAD R7, R11, R24, R20 ;  /* 0x000000180b077224 */ /* 0x004fc400078e0214 */
[----:B---3--:R-:W-:Y:S02]  /*0e50*/  IMAD R12, R9, R25, R12 ;  /* 0x00000019090c7224 */ /* 0x008fe400078e020c */
[----:B------:R-:W-:-:S05]  /*0e60*/  IMAD R7, R7, R18, R10 ;  /* 0x0000001207077224 */ /* 0x000fca00078e020a */
[----:B------:R-:W-:Y:S02]  /*0e70*/  SEL R11, R7, R12, !P3 ;  /* 0x0000000c070b7207 */ /* 0x000fe40005800000 */
[----:B------:R-:W-:Y:S01]  /*0e80*/  SEL R10, R12, R7, !P3 ;  /* 0x000000070c0a7207 */ /* 0x000fe20005800000 */
[----:B------:R-:W-:-:S07]  /*0e90*/  IMAD.MOV.U32 R7, RZ, RZ, R28 ;  /* 0x000000ffff077224 */ /* 0x000fce00078e001c */
.L_x_8:
[----:B------:R-:W-:-:S08]  /*0ea0*/  NOP ;  /* 0x0000000000007918 */ /* 0x000fd00000000000 */
[----:B------:R-:W0:Y:S02]  /*0eb0*/  USETMAXREG.TRY_ALLOC.CTAPOOL UP0, 0xe8 ;  /* 0x000000e8000079c8 */ /* 0x000e240008000600 */
[----:B0-----:R-:W-:-:S13]  /*0ec0*/  PLOP3.LUT P0, PT, PT, PT, UP0, 0x80, 0x0 ;  /* 0x000000000000781c */ /* 0x001fda0003f0f008 */
[----:B------:R-:W-:Y:S05]  /*0ed0*/  @!P0 BRA `(.L_x_8) ;  /* 0xfffffffc00f08947 */ /* 0x000fea000383ffff */
[----:B------:R-:W-:Y:S01]  /*0ee0*/  ULDC.64 UR4, c[0x0][0x598] ;  /* 0x0001660000047ab9 */ /* 0x000fe20000000a00 */
[----:B------:R-:W-:Y:S01]  /*0ef0*/  ULDC.64 UR20, c[0x0][0x208] ;  /* 0x0000820000147ab9 */ /* 0x000fe20000000a00 */
[----:B------:R-:W-:-:S04]  /*0f00*/  ISETP.NE.U32.AND P0, PT, RZ, UR4, PT ;  /* 0x00000004ff007c0c */ /* 0x000fc8000bf05070 */
[----:B------:R-:W-:-:S13]  /*0f10*/  ISETP.NE.AND.EX P0, PT, RZ, UR5, PT, P0 ;  /* 0x00000005ff007c0c */ /* 0x000fda000bf05300 */
[----:B------:R-:W-:Y:S05]  /*0f20*/  @!P0 BRA `(.L_x_11) ;  /* 0x00000000001c8947 */ /* 0x000fea0003800000 */
[----:B------:R-:W0:Y:S02]  /*0f30*/  LDC.64 R8, c[0x0][0x598] ;  /* 0x00016600ff087b82 */ /* 0x000e240000000a00 */
[----:B0-----:R-:W2:Y:S02]  /*0f40*/  LDG.E.64 R8, desc[UR20][R8.64] ;  /* 0x0000001408087981 */ /* 0x001ea4000c1e1b00 */
[----:B--2---:R-:W-:-:S04]  /*0f50*/  ISETP.NE.U32.AND P0, PT, R8, RZ, PT ;  /* 0x000000ff0800720c */ /* 0x004fc80003f05070 */
[----:B------:R-:W-:-:S13]  /*0f60*/  ISETP.NE.AND.EX P0, PT, R9, RZ, PT, P0 ;  /* 0x000000ff0900720c */ /* 0x000fda0003f05300 */
[----:B------:R-:W-:Y:S05]  /*0f70*/  @!P0 BRA `(.L_x_11) ;  /* 0x0000000000088947 */ /* 0x000fea0003800000 */
[----:B------:R0:W5:Y:S01]  /*0f80*/  LD.E R8, desc[UR20][R8.64] ;  /* 0x0000001408087980 */ /* 0x000162000c101900 */
[----:B------:R-:W-:Y:S05]  /*0f90*/  BRA `(.L_x_12) ;  /* 0x0000000000207947 */ /* 0x000fea0003800000 */
.L_x_11:
[----:B------:R-:W-:Y:S02]  /*0fa0*/  ULDC.64 UR4, c[0x0][0x588] ;  /* 0x0001620000047ab9 */ /* 0x000fe40000000a00 */
[----:B------:R-:W-:-:S04]  /*0fb0*/  ISETP.NE.U32.AND P0, PT, RZ, UR4, PT ;  /* 0x00000004ff007c0c */ /* 0x000fc8000bf05070 */
[----:B------:R-:W-:-:S13]  /*0fc0*/  ISETP.NE.AND.EX P0, PT, RZ, UR5, PT, P0 ;  /* 0x00000005ff007c0c */ /* 0x000fda000bf05300 */
[----:B------:R-:W-:Y:S05]  /*0fd0*/  @!P0 BRA `(.L_x_13) ;  /* 0x00000000000c8947 */ /* 0x000fea0003800000 */
[----:B------:R-:W0:Y:S02]  /*0fe0*/  LDC.64 R8, c[0x0][0x588] ;  /* 0x00016200ff087b82 */ /* 0x000e240000000a00 */
[----:B0-----:R1:W5:Y:S01]  /*0ff0*/  LDG.E R8, desc[UR20][R8.64] ;  /* 0x0000001408087981 */ /* 0x001362000c1e1900 */
[----:B------:R-:W-:Y:S05]  /*1000*/  BRA `(.L_x_12) ;  /* 0x0000000000047947 */ /* 0x000fea0003800000 */
.L_x_13:
[----:B------:R-:W2:Y:S02]  /*1010*/  LDC R8, c[0x0][0x580] ;  /* 0x00016000ff087b82 */ /* 0x000ea40000000800 */
.L_x_12:
[----:B------:R-:W-:Y:S02]  /*1020*/  ULDC.64 UR4, c[0x0][0x5a0] ;  /* 0x0001680000047ab9 */ /* 0x000fe40000000a00 */
[----:B------:R-:W-:-:S04]  /*1030*/  ISETP.NE.U32.AND P0, PT, RZ, UR4, PT ;  /* 0x00000004ff007c0c */ /* 0x000fc8000bf05070 */
[----:B------:R-:W-:-:S13]  /*1040*/  ISETP.NE.AND.EX P0, PT, RZ, UR5, PT, P0 ;  /* 0x00000005ff007c0c */ /* 0x000fda000bf05300 */
[----:B------:R-:W-:Y:S05]  /*1050*/  @!P0 BRA `(.L_x_14) ;  /* 0x00000000001c8947 */ /* 0x000fea0003800000 */
[----:B------:R-:W3:Y:S02]  /*1060*/  LDC.64 R12, c[0x0][0x5a0] ;  /* 0x00016800ff0c7b82 */ /* 0x000ee40000000a00 */
[----:B---3--:R-:W3:Y:S02]  /*1070*/  LDG.E.64 R12, desc[UR20][R12.64] ;  /* 0x000000140c0c7981 */ /* 0x008ee4000c1e1b00 */
[----:B---3--:R-:W-:-:S04]  /*1080*/  ISETP.NE.U32.AND P0, PT, R12, RZ, PT ;  /* 0x000000ff0c00720c */ /* 0x008fc80003f05070 */
[----:B------:R-:W-:-:S13]  /*1090*/  ISETP.NE.AND.EX P0, PT, R13, RZ, PT, P0 ;  /* 0x000000ff0d00720c */ /* 0x000fda0003f05300 */
[----:B------:R-:W-:Y:S05]  /*10a0*/  @!P0 BRA `(.L_x_14) ;  /* 0x0000000000088947 */ /* 0x000fea0003800000 */
[----:B01----:R0:W5:Y:S01]  /*10b0*/  LD.E R9, desc[UR20][R12.64] ;  /* 0x000000140c097980 */ /* 0x003162000c101900 */
[----:B------:R-:W-:Y:S05]  /*10c0*/  BRA `(.L_x_15) ;  /* 0x0000000000207947 */ /* 0x000fea0003800000 */
.L_x_14:
[----:B------:R-:W-:Y:S02]  /*10d0*/  ULDC.64 UR4, c[0x0][0x590] ;  /* 0x0001640000047ab9 */ /* 0x000fe40000000a00 */
[----:B------:R-:W-:-:S04]  /*10e0*/  ISETP.NE.U32.AND P0, PT, RZ, UR4, PT ;  /* 0x00000004ff007c0c */ /* 0x000fc8000bf05070 */
[----:B------:R-:W-:-:S13]  /*10f0*/  ISETP.NE.AND.EX P0, PT, RZ, UR5, PT, P0 ;  /* 0x00000005ff007c0c */ /* 0x000fda000bf05300 */
[----:B------:R-:W-:Y:S05]  /*1100*/  @!P0 BRA `(.L_x_16) ;  /* 0x00000000000c8947 */ /* 0x000fea0003800000 */
[----:B------:R-:W0:Y:S02]  /*1110*/  LDC.64 R12, c[0x0][0x590] ;  /* 0x00016400ff0c7b82 */ /* 0x000e240000000a00 */
[----:B01----:R1:W5:Y:S01]  /*1120*/  LDG.E R9, desc[UR20][R12.64] ;  /* 0x000000140c097981 */ /* 0x003362000c1e1900 */
[----:B------:R-:W-:Y:S05]  /*1130*/  BRA `(.L_x_15) ;  /* 0x0000000000047947 */ /* 0x000fea0003800000 */
.L_x_16:
[----:B01----:R-:W3:Y:S02]  /*1140*/  LDC R9, c[0x0][0x584] ;  /* 0x00016100ff097b82 */ /* 0x003ee40000000800 */
.L_x_15:
[----:B------:R-:W-:-:S13]  /*1150*/  LOP3.LUT P0, RZ, R14, 0xff, RZ, 0xc0, !PT ;  /* 0x000000ff0eff7812 */ /* 0x000fda000780c0ff */
[----:B------:R-:W-:Y:S05]  /*1160*/  @!P0 EXIT ;  /* 0x000000000000894d */ /* 0x000fea0003800000 */
[----:B------:R-:W-:Y:S01]  /*1170*/  ULDC UR4, c[0x0][0x28c] ;  /* 0x0000a30000047ab9 */ /* 0x000fe20000000800 */
[----:B------:R-:W-:Y:S01]  /*1180*/  LOP3.LUT R144, R4, 0x1, RZ, 0xfc, !PT ;  /* 0x0000000104907812 */ /* 0x000fe200078efcff */
[----:B------:R-:W-:-:S04]  /*1190*/  UIADD3 UR4, UR4, 0x7f, URZ ;  /* 0x0000007f04047890 */ /* 0x000fc8000fffe03f */
[----:B------:R-:W-:-:S04]  /*11a0*/  USHF.R.S32.HI UR5, URZ, 0x1f, UR4 ;  /* 0x0000001f3f057899 */ /* 0x000fc80008011404 */
[----:B------:R-:W-:-:S03]  /*11b0*/  ULEA.HI UR5, UR5, UR4, URZ, 0x7 ;  /* 0x0000000405057291 */ /* 0x000fc6000f8f383f */
[----:B------:R-:W-:Y:S01]  /*11c0*/  UMOV UR4, URZ ;  /* 0x0000003f00047c82 */ /* 0x000fe20008000000 */
[----:B------:R-:W-:-:S03]  /*11d0*/  USHF.R.S32.HI UR9, URZ, 0x7, UR5 ;  /* 0x000000073f097899 */ /* 0x000fc60008011405 */
[----:B------:R-:W-:-:S09]  /*11e0*/  UMOV UR5, URZ ;  /* 0x0000003f00057c82 */ /* 0x000fd20008000000 */
.L_x_171:
[----:B01----:R-:W-:Y:S01]  /*11f0*/  LOP3.LUT R12, R0, 0x80, RZ, 0xc0, !PT ;  /* 0x00000080000c7812 */ /* 0x003fe200078ec0ff */
[----:B------:R-:W0:Y:S01]  /*1200*/  S2UR UR13, SR_CgaCtaId ;  /* 0x00000000000d79c3 */ /* 0x000e220000008800 */
[----:B------:R-:W-:Y:S01]  /*1210*/  UMOV UR12, 0x400 ;  /* 0x00000400000c7882 */ /* 0x000fe20000000000 */
[----:B------:R-:W-:Y:S01]  /*1220*/  UMOV UR6, URZ ;  /* 0x0000003f00067c82 */ /* 0x000fe20008000000 */
[----:B------:R-:W-:Y:S01]  /*1230*/  SHF.R.U32.HI R12, RZ, 0x7, R12 ;  /* 0x00000007ff0c7819 */ /* 0x000fe2000001160c */
[----:B------:R-:W-:Y:S01]  /*1240*/  UMOV UR7, URZ ;  /* 0x0000003f00077c82 */ /* 0x000fe20008000000 */
[----:B------:R-:W-:Y:S02]  /*1250*/  CS2R R20, SRZ ;  /* 0x0000000000147805 */ /* 0x000fe4000001ff00 */
[----:B------:R-:W-:Y:S02]  /*1260*/  CS2R R18, SRZ ;  /* 0x0000000000127805 */ /* 0x000fe4000001ff00 */
[----:B------:R-:W-:Y:S01]  /*1270*/  CS2R R22, SRZ ;  /* 0x0000000000167805 */ /* 0x000fe2000001ff00 */
[----:B------:R-:W1:Y:S01]  /*1280*/  LDC R13, c[0x0][0x28c] ;  /* 0x0000a300ff0d7b82 */ /* 0x000e620000000800 */
[----:B----4-:R-:W4:Y:S01]  /*1290*/  SHFL.IDX PT, R12, R12, RZ, 0x1f ;  /* 0x00001fff0c0c7589 */ /* 0x010f2200000e0000 */
[----:B------:R-:W-:-:S02]  /*12a0*/  CS2R R88, SRZ ;  /* 0x0000000000587805 */ /* 0x000fc4000001ff00 */
[----:B------:R-:W-:Y:S02]  /*12b0*/  CS2R R90, SRZ ;  /* 0x00000000005a7805 */ /* 0x000fe4000001ff00 */
[----:B------:R-:W-:Y:S02]  /*12c0*/  CS2R R92, SRZ ;  /* 0x00000000005c7805 */ /* 0x000fe4000001ff00 */
[----:B------:R-:W-:Y:S02]  /*12d0*/  CS2R R94, SRZ ;  /* 0x00000000005e7805 */ /* 0x000fe4000001ff00 */
[----:B------:R-:W-:Y:S02]  /*12e0*/  CS2R R98, SRZ ;  /* 0x0000000000627805 */ /* 0x000fe4000001ff00 */
[----:B------:R-:W-:Y:S02]  /*12f0*/  CS2R R96, SRZ ;  /* 0x0000000000607805 */ /* 0x000fe4000001ff00 */
        /* <DEDUP_REMOVED lines=16> */
[----:B-1----:R-:W-:Y:S02]  /*1400*/  ISETP.GE.AND P0, PT, R13, 0x1, PT ;  /* 0x000000010d00780c */ /* 0x002fe40003f06270 */
[----:B------:R-:W-:Y:S02]  /*1410*/  CS2R R132, SRZ ;  /* 0x0000000000847805 */ /* 0x000fe4000001ff00 */
[----:B----4-:R-:W-:-:S02]  /*1420*/  R2UR UR8, R12 ;  /* 0x000000000c0872ca */ /* 0x010fc400000e0000 */
[----:B------:R-:W-:Y:S02]  /*1430*/  CS2R R134, SRZ ;  /* 0x0000000000867805 */ /* 0x000fe4000001ff00 */
[----:B------:R-:W-:Y:S02]  /*1440*/  CS2R R136, SRZ ;  /* 0x0000000000887805 */ /* 0x000fe4000001ff00 */
[----:B------:R-:W-:Y:S02]  /*1450*/  CS2R R138, SRZ ;  /* 0x00000000008a7805 */ /* 0x000fe4000001ff00 */
[----:B------:R-:W-:Y:S02]  /*1460*/  CS2R R140, SRZ ;  /* 0x00000000008c7805 */ /* 0x000fe4000001ff00 */
[----:B------:R-:W-:Y:S01]  /*1470*/  CS2R R142, SRZ ;  /* 0x00000000008e7805 */ /* 0x000fe2000001ff00 */
[----:B------:R-:W-:Y:S01]  /*1480*/  IMAD.MOV.U32 R145, RZ, RZ, RZ ;  /* 0x000000ffff917224 */ /* 0x000fe200078e00ff */
[----:B------:R-:W-:Y:S01]  /*1490*/  CS2R R56, SRZ ;  /* 0x0000000000387805 */ /* 0x000fe2000001ff00 */
[----:B------:R-:W-:Y:S01]  /*14a0*/  IMAD.MOV.U32 R147, RZ, RZ, RZ ;  /* 0x000000ffff937224 */ /* 0x000fe200078e00ff */
[----:B------:R-:W-:Y:S01]  /*14b0*/  CS2R R58, SRZ ;  /* 0x00000000003a7805 */ /* 0x000fe2000001ff00 */
[----:B------:R-:W-:Y:S01]  /*14c0*/  IMAD.U32 R16, RZ, RZ, UR4 ;  /* 0x00000004ff107e24 */ /* 0x000fe2000f8e00ff */
[----:B------:R-:W-:-:S02]  /*14d0*/  CS2R R60, SRZ ;  /* 0x00000000003c7805 */ /* 0x000fc4000001ff00 */
[----:B------:R-:W-:Y:S01]  /*14e0*/  CS2R R62, SRZ ;  /* 0x00000000003e7805 */ /* 0x000fe2000001ff00 */
[----:B------:R-:W-:Y:S01]  /*14f0*/  ULEA.HI UR10, UR8, UR8, URZ, 0x1 ;  /* 0x00000008080a7291 */ /* 0x000fe2000f8f083f */
[----:B------:R-:W-:Y:S02]  /*1500*/  CS2R R64, SRZ ;  /* 0x0000000000407805 */ /* 0x000fe4000001ff00 */
[----:B------:R-:W-:Y:S02]  /*1510*/  CS2R R66, SRZ ;  /* 0x0000000000427805 */ /* 0x000fe4000001ff00 */
[----:B------:R-:W-:Y:S01]  /*1520*/  CS2R R68, SRZ ;  /* 0x0000000000447805 */ /* 0x000fe2000001ff00 */
[----:B------:R-:W-:Y:S01]  /*1530*/  ULOP3.LUT UR11, UR10, 0x7fffe, URZ, 0xc0, !UPT ;  /* 0x0007fffe0a0b7892 */ /* 0x000fe2000f8ec03f */
[----:B------:R-:W-:Y:S01]  /*1540*/  CS2R R70, SRZ ;  /* 0x0000000000467805 */ /* 0x000fe2000001ff00 */
[----:B0-----:R-:W-:Y:S01]  /*1550*/  ULEA UR10, UR13, UR12, 0x18 ;  /* 0x0000000c0d0a7291 */ /* 0x001fe2000f8ec03f */
[----:B------:R-:W-:Y:S01]  /*1560*/  CS2R R72, SRZ ;  /* 0x0000000000487805 */ /* 0x000fe2000001ff00 */
[----:B------:R-:W-:Y:S01]  /*1570*/  UIADD3 UR11, UR8, -UR11, URZ ;  /* 0x8000000b080b7290 */ /* 0x000fe2000fffe03f */
[----:B------:R-:W-:Y:S01]  /*1580*/  CS2R R74, SRZ ;  /* 0x00000000004a7805 */ /* 0x000fe2000001ff00 */
[----:B------:R-:W-:Y:S01]  /*1590*/  UMOV UR12, UR5 ;  /* 0x00000005000c7c82 */ /* 0x000fe20008000000 */
[----:B------:R-:W-:Y:S01]  /*15a0*/  UMOV UR8, URZ ;  /* 0x0000003f00087c82 */ /* 0x000fe20008000000 */
[----:B------:R-:W-:Y:S01]  /*15b0*/  ULEA UR11, UR11, UR10, 0xd ;  /* 0x0000000a0b0b7291 */ /* 0x000fe2000f8e683f */
[----:B------:R-:W-:-:S02]  /*15c0*/  CS2R R76, SRZ ;  /* 0x00000000004c7805 */ /* 0x000fc4000001ff00 */
[----:B------:R-:W-:Y:S02]  /*15d0*/  CS2R R78, SRZ ;  /* 0x00000000004e7805 */ /* 0x000fe4000001ff00 */
[----:B------:R-:W-:Y:S01]  /*15e0*/  CS2R R80, SRZ ;  /* 0x0000000000507805 */ /* 0x000fe2000001ff00 */
[----:B------:R-:W-:Y:S01]  /*15f0*/  UIADD3 UR11, UR11, 0x100, URZ ;  /* 0x000001000b0b7890 */ /* 0x000fe2000fffe03f */
[----:B------:R-:W-:Y:S02]  /*1600*/  CS2R R82, SRZ ;  /* 0x0000000000527805 */ /* 0x000fe4000001ff00 */
[----:B------:R-:W-:Y:S02]  /*1610*/  CS2R R84, SRZ ;  /* 0x0000000000547805 */ /* 0x000fe4000001ff00 */
[----:B------:R-:W-:Y:S01]  /*1620*/  CS2R R86, SRZ ;  /* 0x0000000000567805 */ /* 0x000fe2000001ff00 */
[----:B------:R-:W-:Y:S01]  /*1630*/  USHF.R.U32.HI UR11, URZ, 0x4, UR11 ;  /* 0x000000043f0b7899 */ /* 0x000fe2000801160b */
[----:B------:R-:W-:-:S02]  /*1640*/  CS2R R24, SRZ ;  /* 0x0000000000187805 */ /* 0x000fc4000001ff00 */
[----:B------:R-:W-:Y:S02]  /*1650*/  CS2R R26, SRZ ;  /* 0x00000000001a7805 */ /* 0x000fe4000001ff00 */
[----:B------:R-:W-:Y:S01]  /*1660*/  CS2R R28, SRZ ;  /* 0x00000000001c7805 */ /* 0x000fe2000001ff00 */
[----:B------:R-:W-:Y:S01]  /*1670*/  ULOP3.LUT UR11, UR11, 0x3fff, URZ, 0xc0, !UPT ;  /* 0x00003fff0b0b7892 */ /* 0x000fe2000f8ec03f */
        /* <DEDUP_REMOVED lines=12> */
[----:B------:R-:W-:Y:S01]  /*1740*/  CS2R R54, SRZ ;  /* 0x0000000000367805 */ /* 0x000fe2000001ff00 */
[----:B--23--:R-:W-:Y:S06]  /*1750*/  @!P0 BRA `(.L_x_17) ;  /* 0x0000000800a08947 */ /* 0x00cfec0003800000 */
[----:B------:R-:W-:-:S13]  /*1760*/  ISETP.NE.AND P1, PT, R144, 0x3, PT ;  /* 0x000000039000780c */ /* 0x000fda0003f25270 */
[----:B------:R-:W-:Y:S05]  /*1770*/  @!P1 BRA `(.L_x_18) ;  /* 0x0000000000049947 */ /* 0x000fea0003800000 */
[----:B------:R-:W-:Y:S01]  /*1780*/  BPT.TRAP 0x1 ;  /* 0x000000040000795c */ /* 0x000fe20000300000 */
.L_x_18:
[----:B------:R-:W-:Y:S01]  /*1790*/  ULEA UR6, UR5, UR10, 0x3 ;  /* 0x0000000a05067291 */ /* 0x000fe2000f8e183f */
[----:B------:R-:W-:-:S05]  /*17a0*/  IMAD.U32 R12, RZ, RZ, UR4 ;  /* 0x00000004ff0c7e24 */ /* 0x000fca000f8e00ff */
[----:B------:R-:W-:-:S04]  /*17b0*/  SHF.L.U32 R12, R12, 0x1f, RZ ;  /* 0x0000001f0c0c7819 */ /* 0x000fc800000006ff */
[----:B------:R0:W1:Y:S01]  /*17c0*/  SYNCS.PHASECHK.TRANS64.TRYWAIT P0, [UR6], R12 ;  /* 0x0000000cff0075a7 */ /* 0x0000620008000146 */
[----:B------:R-:W-:Y:S05]  /*17d0*/  @!P1 BRA `(.L_x_19) ;  /* 0x0000000000049947 */ /* 0x000fea0003800000 */
[----:B------:R-:W-:Y:S01]  /*17e0*/  BPT.TRAP 0x1 ;  /* 0x000000040000795c */ /* 0x000fe20000300000 */
.L_x_19:
[----:B-1----:R-:W-:Y:S05]  /*17f0*/  @P0 BRA `(.L_x_20) ;  /* 0x0000000000080947 */ /* 0x002fea0003800000 */
[----:B------:R-:W1:Y:S02]  /*1800*/  SYNCS.PHASECHK.TRANS64.TRYWAIT P0, [UR6], R12 ;  /* 0x0000000cff0075a7 */ /* 0x000e640008000146 */
[----:B-1----:R-:W-:Y:S05]  /*1810*/  @!P0 BRA `(.L_x_21) ;  /* 0x0000008000588947 */ /* 0x002fea0003800000 */
.L_x_20:
[----:B------:R-:W-:Y:S01]  /*1820*/  UIADD3 UR6, UR10, 0x28100, URZ ;  /* 0x000281000a067890 */ /* 0x000fe2000fffe03f */
[----:B------:R-:W-:Y:S01]  /*1830*/  WARPGROUP.ARRIVE ;  /* 0x00000000000079c5 */ /* 0x000fe20000000000 */
[----:B------:R-:W-:Y:S01]  /*1840*/  ULOP3.LUT UR8, UR11, 0x10000, URZ, 0xfc, !UPT ;  /* 0x000100000b087892 */ /* 0x000fe2000f8efc3f */
[----:B------:R-:W-:Y:S01]  /*1850*/  CS2R R20, SRZ ;  /* 0x0000000000147805 */ /* 0x000fe2000001ff00 */
[----:B------:R-:W-:Y:S01]  /*1860*/  USHF.R.U32.HI UR6, URZ, 0x4, UR6 ;  /* 0x000000043f067899 */ /* 0x000fe20008011606 */
[----:B------:R-:W-:Y:S01]  /*1870*/  CS2R R18, SRZ ;  /* 0x0000000000127805 */ /* 0x000fe2000001ff00 */
[----:B------:R-:W-:Y:S01]  /*1880*/  ULEA UR8, UR5, UR8, 0xb ;  /* 0x0000000805087291 */ /* 0x000fe2000f8e583f */
[----:B------:R-:W-:Y:S01]  /*1890*/  CS2R R22, SRZ ;  /* 0x0000000000167805 */ /* 0x000fe2000001ff00 */
[----:B------:R-:W-:Y:S01]  /*18a0*/  ULOP3.LUT UR6, UR6, 0x3fff, URZ, 0xc0, !UPT ;  /* 0x00003fff06067892 */ /* 0x000fe2000f8ec03f */
[----:B------:R-:W-:Y:S01]  /*18b0*/  CS2R R88, SRZ ;  /* 0x0000000000587805 */ /* 0x000fe2000001ff00 */
[----:B------:R-:W-:Y:S01]  /*18c0*/  UMOV UR13, 0x40000040 ;  /* 0x40000040000d7882 */ /* 0x000fe20000000000 */
[----:B------:R-:W-:Y:S01]  /*18d0*/  UMOV UR15, 0x40000040 ;  /* 0x40000040000f7882 */ /* 0x000fe20000000000 */
[----:B------:R-:W-:Y:S01]  /*18e0*/  ULOP3.LUT UR6, UR6, 0x10000, URZ, 0xfc, !UPT ;  /* 0x0001000006067892 */ /* 0x000fe2000f8efc3f */
[----:B------:R-:W-:Y:S01]  /*18f0*/  CS2R R90, SRZ ;  /* 0x00000000005a7805 */ /* 0x000fe2000001ff00 */
[----:B------:R-:W-:Y:S01]  /*1900*/  UMOV UR12, UR8 ;  /* 0x00000008000c7c82 */ /* 0x000fe20008000000 */
[----:B------:R-:W-:Y:S01]  /*1910*/  CS2R R92, SRZ ;  /* 0x00000000005c7805 */ /* 0x000fe2000001ff00 */
[----:B------:R-:W-:Y:S01]  /*1920*/  ULEA UR7, UR5, UR6, 0x9 ;  /* 0x0000000605077291 */ /* 0x000fe2000f8e483f */
[----:B------:R-:W-:Y:S01]  /*1930*/  CS2R R94, SRZ ;  /* 0x00000000005e7805 */ /* 0x000fe2000001ff00 */
[----:B------:R-:W-:Y:S01]  /*1940*/  UIADD3 UR6, UR8, 0x400, URZ ;  /* 0x0000040008067890 */ /* 0x000fe2000fffe03f */
[----:B------:R-:W-:-:S02]  /*1950*/  CS2R R98, SRZ ;  /* 0x0000000000627805 */ /* 0x000fc4000001ff00 */
[----:B------:R-:W-:Y:S02]  /*1960*/  CS2R R96, SRZ ;  /* 0x0000000000607805 */ /* 0x000fe4000001ff00 */
[----:B------:R-:W-:Y:S02]  /*1970*/  CS2R R100, SRZ ;  /* 0x0000000000647805 */ /* 0x000fe4000001ff00 */
[----:B------:R-:W-:Y:S01]  /*1980*/  CS2R R102, SRZ ;  /* 0x0000000000667805 */ /* 0x000fe2000001ff00 */
[----:B------:R-:W-:Y:S01]  /*1990*/  UMOV UR14, UR7 ;  /* 0x00000007000e7c82 */ /* 0x000fe20008000000 */
[----:B------:R-:W-:Y:S01]  /*19a0*/  CS2R R104, SRZ ;  /* 0x0000000000687805 */ /* 0x000fe2000001ff00 */
[----:B------:R-:W-:Y:S01]  /*19b0*/  QGMMA.64x64x32.F32.E4M3.E4M3 R56, gdesc[UR12], RZ, !UPT ;  /* 0x00e000000c3879f3 */ /* 0x000fe2000c7008ff */
[----:B------:R-:W-:Y:S01]  /*19c0*/  UMOV UR12, UR6 ;  /* 0x00000006000c7c82 */ /* 0x000fe20008000000 */
[----:B------:R-:W-:Y:S01]  /*19d0*/  UMOV UR13, 0x40000040 ;  /* 0x40000040000d7882 */ /* 0x000fe20000000000 */
[----:B------:R-:W-:Y:S01]  /*19e0*/  UIADD3 UR6, UR8, 0x402, URZ ;  /* 0x0000040208067890 */ /* 0x000fe2000fffe03f */
[----:B------:R-:W-:Y:S01]  /*19f0*/  QGMMA.64x64x32.F32.E4M3.E4M3 R24, gdesc[UR12], RZ, !UPT ;  /* 0x00e000000c1879f3 */ /* 0x000fe2000c7008ff */
[----:B------:R-:W-:Y:S01]  /*1a00*/  UIADD3 UR12, UR8, 0x2, URZ ;  /* 0x00000002080c7890 */ /* 0x000fe2000fffe03f */
[----:B------:R-:W-:Y:S01]  /*1a10*/  CS2R R106, SRZ ;  /* 0x00000000006a7805 */ /* 0x000fe2000001ff00 */
[----:B------:R-:W-:Y:S01]  /*1a20*/  UIADD3 UR14, UR7, 0x2, URZ ;  /* 0x00000002070e7890 */ /* 0x000fe2000fffe03f */
[----:B------:R-:W-:Y:S01]  /*1a30*/  CS2R R110, SRZ ;  /* 0x00000000006e7805 */ /* 0x000fe2000001ff00 */
[----:B------:R-:W-:Y:S01]  /*1a40*/  UMOV UR13, 0x40000040 ;  /* 0x40000040000d7882 */ /* 0x000fe20000000000 */
[----:B------:R-:W-:Y:S01]  /*1a50*/  UMOV UR15, 0x40000040 ;  /* 0x40000040000f7882 */ /* 0x000fe20000000000 */
        /* <DEDUP_REMOVED lines=16> */
[----:B------:R-:W-:Y:S01]  /*1b60*/  CS2R R142, SRZ ;  /* 0x00000000008e7805 */ /* 0x000fe2000001ff00 */
[----:B------:R-:W-:Y:S02]  /*1b70*/  IMAD.MOV.U32 R145, RZ, RZ, RZ ;  /* 0x000000ffff917224 */ /* 0x000fe400078e00ff */
[----:B------:R-:W-:Y:S01]  /*1b80*/  IMAD.MOV.U32 R147, RZ, RZ, RZ ;  /* 0x000000ffff937224 */ /* 0x000fe200078e00ff */
[----:B------:R-:W-:Y:S01]  /*1b90*/  QGMMA.64x64x32.F32.E4M3.E4M3 R56, gdesc[UR12], R56 ;  /* 0x00e000000c3879f3 */ /* 0x000fe20008700838 */
[----:B------:R-:W-:Y:S01]  /*1ba0*/  UMOV UR12, UR6 ;  /* 0x00000006000c7c82 */ /* 0x000fe20008000000 */
[----:B------:R-:W-:Y:S01]  /*1bb0*/  UMOV UR13, 0x40000040 ;  /* 0x40000040000d7882 */ /* 0x000fe20000000000 */
[----:B------:R-:W-:Y:S01]  /*1bc0*/  UIADD3 UR6, UR8, 0x404, URZ ;  /* 0x0000040408067890 */ /* 0x000fe2000fffe03f */
[----:B------:R-:W-:Y:S01]  /*1bd0*/  QGMMA.64x64x32.F32.E4M3.E4M3 R24, gdesc[UR12], R24 ;  /* 0x00e000000c1879f3 */ /* 0x000fe20008700818 */
[----:B------:R-:W-:-:S02]  /*1be0*/  UIADD3 UR12, UR8, 0x4, URZ ;  /* 0x00000004080c7890 */ /* 0x000fc4000fffe03f */
[----:B------:R-:W-:Y:S01]  /*1bf0*/  UIADD3 UR14, UR7, 0x4, URZ ;  /* 0x00000004070e7890 */ /* 0x000fe2000fffe03f */
[----:B------:R-:W-:Y:S01]  /*1c00*/  UMOV UR13, 0x40000040 ;  /* 0x40000040000d7882 */ /* 0x000fe20000000000 */
[----:B------:R-:W-:-:S07]  /*1c10*/  UMOV UR15, 0x40000040 ;  /* 0x40000040000f7882 */ /* 0x000fce0000000000 */
[----:B------:R-:W-:Y:S01]  /*1c20*/  QGMMA.64x64x32.F32.E4M3.E4M3 R56, gdesc[UR12], R56 ;  /* 0x00e000000c3879f3 */ /* 0x000fe20008700838 */
[----:B------:R-:W-:Y:S01]  /*1c30*/  UMOV UR12, UR6 ;  /* 0x00000006000c7c82 */ /* 0x000fe20008000000 */
[----:B------:R-:W-:Y:S01]  /*1c40*/  UMOV UR13, 0x40000040 ;  /* 0x40000040000d7882 */ /* 0x000fe20000000000 */
[----:B------:R-:W-:Y:S01]  /*1c50*/  UMOV UR6, 0x4 ;  /* 0x0000000400067882 */ /* 0x000fe20000000000 */
[----:B------:R-:W-:Y:S01]  /*1c60*/  QGMMA.64x64x32.F32.E4M3.E4M3 R24, gdesc[UR12], R24 ;  /* 0x00e000000c1879f3 */ /* 0x000fe20008700818 */
[----:B------:R-:W-:Y:S02]  /*1c70*/  UIADD3 UR14, UR7, 0x6, URZ ;  /* 0x00000006070e7890 */ /* 0x000fe4000fffe03f */
[----:B------:R-:W-:Y:S01]  /*1c80*/  UIADD3 UR12, UR8, 0x6, URZ ;  /* 0x00000006080c7890 */ /* 0x000fe2000fffe03f */
[----:B------:R-:W-:Y:S01]  /*1c90*/  ULDC UR7, c[0x0][0x50c] ;  /* 0x0001430000077ab9 */ /* 0x000fe20000000800 */
[----:B------:R-:W-:Y:S02]  /*1ca0*/  UIADD3 UR8, UR8, 0x406, URZ ;  /* 0x0000040608087890 */ /* 0x000fe4000fffe03f */
[----:B------:R-:W-:Y:S01]  /*1cb0*/  UISETP.NE.AND UP0, UPT, UR7, 0x4, UPT ;  /* 0x000000040700788c */ /* 0x000fe2000bf05270 */
[----:B------:R-:W-:Y:S01]  /*1cc0*/  UMOV UR13, 0x40000040 ;  /* 0x40000040000d7882 */ /* 0x000fe20000000000 */
[----:B------:R-:W-:-:S02]  /*1cd0*/  UMOV UR15, 0x40000040 ;  /* 0x40000040000f7882 */ /* 0x000fc40000000000 */
[----:B------:R-:W-:-:S06]  /*1ce0*/  USEL UR7, URZ, 0x1, UP0 ;  /* 0x000000013f077887 */ /* 0x000fcc0008000000 */
[----:B------:R-:W-:Y:S01]  /*1cf0*/  ISETP.NE.AND P0, PT, RZ, UR7, PT ;  /* 0x00000007ff007c0c */ /* 0x000fe2000bf05270 */
[----:B------:R-:W-:Y:S01]  /*1d00*/  QGMMA.64x64x32.F32.E4M3.E4M3 R56, gdesc[UR12], R56 ;  /* 0x00e000000c3879f3 */ /* 0x000fe20008700838 */
[----:B------:R-:W-:Y:S01]  /*1d10*/  UMOV UR12, UR8 ;  /* 0x00000008000c7c82 */ /* 0x000fe20008000000 */
[----:B------:R-:W-:Y:S02]  /*1d20*/  UMOV UR13, 0x40000040 ;  /* 0x40000040000d7882 */ /* 0x000fe40000000000 */
[----:B------:R-:W-:Y:S08]  /*1d30*/  QGMMA.64x64x32.F32.E4M3.E4M3 R24, gdesc[UR12], R24, gsb0 ;  /* 0x00e000000c1879f3 */ /* 0x000ff00008000818 */
[----:B------:R-:W-:Y:S05]  /*1d40*/  @!P0 BRA `(.L_x_22) ;  /* 0x0000000400088947 */ /* 0x000fea0003800000 */
[----:B------:R-:W-:Y:S02]  /*1d50*/  WARPGROUP.DEPBAR.LE gsb0, 0x0 ;  /* 0x00008000000079c5 */ /* 0x000fe40000010000 */
[----:B------:R-:W-:-:S01]  /*1d60*/  FADD R147, RZ, R56 ;  /* 0x00000038ff937221 */ /* 0x000fc20000000000 */
[----:B------:R-:W-:Y:S01]  /*1d70*/  FADD R142, RZ, R57 ;  /* 0x00000039ff8e7221 */ /* 0x000fe20000000000 */
        /* <DEDUP_REMOVED lines=62> */
[----:B------:R-:W-:-:S06]  /*2160*/  UMOV UR6, URZ ;  /* 0x0000003f00067c82 */ /* 0x000fcc0008000000 */
.L_x_22:
[----:B------:R-:W-:-:S04]  /*2170*/  UIADD3 UR12, UR5, 0x1, URZ ;  /* 0x00000001050c7890 */ /* 0x000fc8000fffe03f */
[----:B------:R-:W-:-:S04]  /*2180*/  UISETP.NE.AND UP0, UPT, UR12, 0x5, UPT ;  /* 0x000000050c00788c */ /* 0x000fc8000bf05270 */
[----:B------:R-:W-:Y:S02]  /*2190*/  USEL UR8, URZ, 0x1, UP0 ;  /* 0x000000013f087887 */ /* 0x000fe40008000000 */
[----:B------:R-:W-:Y:S02]  /*21a0*/  USEL UR12, UR12, URZ, UP0 ;  /* 0x0000003f0c0c7287 */ /* 0x000fe40008000000 */
[----:B------:R-:W-:-:S06]  /*21b0*/  ULOP3.LUT UR8, UR4, UR8, URZ, 0x3c, !UPT ;  /* 0x0000000804087292 */ /* 0x000fcc000f8e3c3f */
[----:B------:R-:W-:Y:S01]  /*21c0*/  IMAD.U32 R16, RZ, RZ, UR8 ;  /* 0x00000008ff107e24 */ /* 0x000fe2000f8e00ff */
[----:B------:R-:W-:-:S06]  /*21d0*/  UMOV UR8, 0x1 ;  /* 0x0000000100087882 */ /* 0x000fcc0000000000 */
.L_x_17:
[----:B------:R-:W-:-:S04]  /*21e0*/  UISETP.LT.AND UP0, UPT, UR9, 0x1, UPT ;  /* 0x000000010900788c */ /* 0x000fc8000bf01270 */
[----:B------:R-:W-:-:S04]  /*21f0*/  USEL UR13, UR9, 0x1, UP0 ;  /* 0x00000001090d7887 */ /* 0x000fc80008000000 */
[----:B------:R-:W-:-:S04]  /*2200*/  UIADD3 UR13, UR9, -UR13, URZ ;  /* 0x8000000d090d7290 */ /* 0x000fc8000fffe03f */
[----:B------:R-:W-:-:S06]  /*2210*/  UISETP.GE.AND UP0, UPT, UR13, 0x1, UPT ;  /* 0x000000010d00788c */ /* 0x000fcc000bf06270 */
[----:B------:R-:W-:-:S13]  /*2220*/  PLOP3.LUT P0, PT, PT, PT, UP0, 0x80, 0x0 ;  /* 0x000000000000781c */ /* 0x000fda0003f0f008 */
[----:B------:R-:W-:Y:S05]  /*2230*/  @!P0 BRA `(.L_x_23) ;  /* 0x0000000800788947 */ /* 0x000fea0003800000 */
[----:B01----:R-:W-:Y:S01]  /*2240*/  IMAD.U32 R12, RZ, RZ, UR13 ;  /* 0x0000000dff0c7e24 */ /* 0x003fe2000f8e00ff */
[----:B------:R-:W-:Y:S01]  /*2250*/  ULDC UR14, c[0x0][0x50c] ;  /* 0x00014300000e7ab9 */ /* 0x000fe20000000800 */
[----:B------:R-:W-:-:S07]  /*2260*/  IMAD.U32 R13, RZ, RZ, UR5 ;  /* 0x00000005ff0d7e24 */ /* 0x000fce000f8e00ff */
.L_x_31:
[----:B------:R-:W-:-:S13]  /*2270*/  ISETP.NE.AND P1, PT, R144, 0x3, PT ;  /* 0x000000039000780c */ /* 0x000fda0003f25270 */
[----:B------:R-:W-:Y:S05]  /*2280*/  @!P1 BRA `(.L_x_24) ;  /* 0x0000000000049947 */ /* 0x000fea0003800000 */
[----:B------:R-:W-:Y:S01]  /*2290*/  BPT.TRAP 0x1 ;  /* 0x000000040000795c */ /* 0x000fe20000300000 */
.L_x_24:
[----:B------:R-:W0:Y:S01]  /*22a0*/  S2UR UR13, SR_CgaCtaId ;  /* 0x00000000000d79c3 */ /* 0x000e220000008800 */
[----:B------:R-:W-:Y:S01]  /*22b0*/  UMOV UR10, 0x400 ;  /* 0x00000400000a7882 */ /* 0x000fe20000000000 */
[----:B------:R-:W-:Y:S01]  /*22c0*/  SHF.L.U32 R14, R16, 0x1f, RZ ;  /* 0x0000001f100e7819 */ /* 0x000fe200000006ff */
[----:B0-----:R-:W-:-:S04]  /*22d0*/  ULEA UR10, UR13, UR10, 0x18 ;  /* 0x0000000a0d0a7291 */ /* 0x001fc8000f8ec03f */
[----:B------:R-:W-:-:S09]  /*22e0*/  ULEA UR13, UR12, UR10, 0x3 ;  /* 0x0000000a0c0d7291 */ /* 0x000fd2000f8e183f */
[----:B------:R0:W1:Y:S01]  /*22f0*/  SYNCS.PHASECHK.TRANS64.TRYWAIT P0, [UR13], R14 ;  /* 0x0000000eff0075a7 */ /* 0x000062000800014d */
[----:B------:R-:W-:Y:S05]  /*2300*/  @!P1 BRA `(.L_x_25) ;  /* 0x0000000000049947 */ /* 0x000fea0003800000 */
[----:B------:R-:W-:Y:S01]  /*2310*/  BPT.TRAP 0x1 ;  /* 0x000000040000795c */ /* 0x000fe20000300000 */
.L_x_25:
[----:B-1----:R-:W-:Y:S05]  /*2320*/  @P0 BRA `(.L_x_26) ;  /* 0x0000000000080947 */ /* 0x002fea0003800000 */
[----:B------:R-:W1:Y:S02]  /*2330*/  SYNCS.PHASECHK.TRANS64.TRYWAIT P0, [UR13], R14 ;  /* 0x0000000eff0075a7 */ /* 0x000e64000800014d */
[----:B-1----:R-:W-:Y:S05]  /*2340*/  @!P0 BRA `(.L_x_27) ;  /* 0x0000007400a48947 */ /* 0x002fea0003800000 */
.L_x_26:
[----:B------:R-:W-:Y:S01]  /*2350*/  UIADD3 UR13, UR10, 0x28100, URZ ;  /* 0x000281000a0d7890 */ /* 0x000fe2000fffe03f */
[----:B------:R-:W-:Y:S01]  /*2360*/  WARPGROUP.ARRIVE ;  /* 0x00000000000079c5 */ /* 0x000fe20000000000 */
[----:B------:R-:W-:Y:S02]  /*2370*/  UISETP.NE.AND UP0, UPT, UR7, URZ, UPT ;  /* 0x0000003f0700728c */ /* 0x000fe4000bf05270 */
[----:B------:R-:W-:Y:S02]  /*2380*/  USHF.R.U32.HI UR13, URZ, 0x4, UR13 ;  /* 0x000000043f0d7899 */ /* 0x000fe4000801160d */
[----:B------:R-:W-:Y:S02]  /*2390*/  USEL UR8, UR8, URZ, !UP0 ;  /* 0x0000003f08087287 */ /* 0x000fe4000c000000 */
[----:B------:R-:W-:Y:S02]  /*23a0*/  ULOP3.LUT UR13, UR13, 0x3fff, URZ, 0xc0, !UPT ;  /* 0x00003fff0d0d7892 */ /* 0x000fe4000f8ec03f */
[----:B------:R-:W-:-:S02]  /*23b0*/  ULOP3.LUT UR7, UR11, 0x10000, URZ, 0xfc, !UPT ;  /* 0x000100000b077892 */ /* 0x000fc4000f8efc3f */
[----:B------:R-:W-:Y:S02]  /*23c0*/  ULOP3.LUT UR13, UR13, 0x10000, URZ, 0xfc, !UPT ;  /* 0x000100000d0d7892 */ /* 0x000fe4000f8efc3f */
[----:B------:R-:W-:Y:S02]  /*23d0*/  UISETP.NE.U32.AND UP0, UPT, UR8, URZ, UPT ;  /* 0x0000003f0800728c */ /* 0x000fe4000bf05070 */
[----:B------:R-:W-:Y:S02]  /*23e0*/  ULEA UR8, UR12, UR7, 0xb ;  /* 0x000000070c087291 */ /* 0x000fe4000f8e583f */
[----:B------:R-:W-:Y:S02]  /*23f0*/  ULEA UR7, UR12, UR13, 0x9 ;  /* 0x0000000d0c077291 */ /* 0x000fe4000f8e483f */
[----:B------:R-:W-:Y:S01]  /*2400*/  UIADD3 UR13, UR8, 0x400, URZ ;  /* 0x00000400080d7890 */ /* 0x000fe2000fffe03f */
[----:B------:R-:W-:Y:S02]  /*2410*/  UMOV UR17, 0x40000040 ;  /* 0x4000004000117882 */ /* 0x000fe40000000000 */
[----:B------:R-:W-:Y:S01]  /*2420*/  UMOV UR16, UR8 ;  /* 0x0000000800107c82 */ /* 0x000fe20008000000 */
[----:B------:R-:W-:Y:S01]  /*2430*/  UMOV UR19, 0x40000040 ;  /* 0x4000004000137882 */ /* 0x000fe20000000000 */
[----:B------:R-:W-:Y:S01]  /*2440*/  UMOV UR18, UR7 ;  /* 0x0000000700127c82 */ /* 0x000fe20008000000 */
[----:B------:R-:W-:Y:S01]  /*2450*/  UIADD3 UR6, UR6, 0x4, URZ ;  /* 0x0000000406067890 */ /* 0x000fe2000fffe03f */
[----:B------:R-:W-:Y:S01]  /*2460*/  QGMMA.64x64x32.F32.E4M3.E4M3 R56, gdesc[UR16], R56, UP0 ;  /* 0x00e00000103879f3 */ /* 0x000fe2000bf00838 */
[----:B------:R-:W-:Y:S01]  /*2470*/  UMOV UR16, UR13 ;  /* 0x0000000d00107c82 */ /* 0x000fe20008000000 */
[----:B------:R-:W-:Y:S01]  /*2480*/  UMOV UR17, 0x40000040 ;  /* 0x4000004000117882 */ /* 0x000fe20000000000 */
[----:B------:R-:W-:Y:S01]  /*2490*/  UIADD3 UR13, UR8, 0x402, URZ ;  /* 0x00000402080d7890 */ /* 0x000fe2000fffe03f */
[----:B------:R-:W-:Y:S01]  /*24a0*/  QGMMA.64x64x32.F32.E4M3.E4M3 R24, gdesc[UR16], R24, UP0 ;  /* 0x00e00000101879f3 */ /* 0x000fe2000bf00818 */
[----:B------:R-:W-:-:S02]  /*24b0*/  UIADD3 UR16, UR8, 0x2, URZ ;  /* 0x0000000208107890 */ /* 0x000fc4000fffe03f */
[----:B------:R-:W-:Y:S01]  /*24c0*/  UIADD3 UR18, UR7, 0x2, URZ ;  /* 0x0000000207127890 */ /* 0x000fe2000fffe03f */
[----:B------:R-:W-:Y:S01]  /*24d0*/  UMOV UR17, 0x40000040 ;  /* 0x4000004000117882 */ /* 0x000fe20000000000 */
[----:B------:R-:W-:Y:S01]  /*24e0*/  UMOV UR19, 0x40000040 ;  /* 0x4000004000137882 */ /* 0x000fe20000000000 */
[----:B------:R-:W-:-:S06]  /*24f0*/  UISETP.NE.AND UP0, UPT, UR6, UR14, UPT ;  /* 0x0000000e0600728c */ /* 0x000fcc000bf05270 */
[----:B------:R-:W-:Y:S01]  /*2500*/  QGMMA.64x64x32.F32.E4M3.E4M3 R56, gdesc[UR16], R56 ;  /* 0x00e00000103879f3 */ /* 0x000fe20008700838 */
[----:B------:R-:W-:Y:S01]  /*2510*/  UMOV UR16, UR13 ;  /* 0x0000000d00107c82 */ /* 0x000fe20008000000 */
[----:B------:R-:W-:Y:S01]  /*2520*/  UMOV UR17, 0x40000040 ;  /* 0x4000004000117882 */ /* 0x000fe20000000000 */
[----:B------:R-:W-:Y:S01]  /*2530*/  UIADD3 UR13, UR8, 0x404, URZ ;  /* 0x00000404080d7890 */ /* 0x000fe2000fffe03f */
[----:B------:R-:W-:Y:S01]  /*2540*/  QGMMA.64x64x32.F32.E4M3.E4M3 R24, gdesc[UR16], R24 ;  /* 0x00e00000101879f3 */ /* 0x000fe20008700818 */
[----:B------:R-:W-:Y:S02]  /*2550*/  UIADD3 UR16, UR8, 0x4, URZ ;  /* 0x0000000408107890 */ /* 0x000fe4000fffe03f */
[----:B------:R-:W-:Y:S01]  /*2560*/  UIADD3 UR18, UR7, 0x4, URZ ;  /* 0x0000000407127890 */ /* 0x000fe2000fffe03f */
[----:B------:R-:W-:Y:S01]  /*2570*/  UMOV UR17, 0x40000040 ;  /* 0x4000004000117882 */ /* 0x000fe20000000000 */
[----:B------:R-:W-:-:S07]  /*2580*/  UMOV UR19, 0x40000040 ;  /* 0x4000004000137882 */ /* 0x000fce0000000000 */
[----:B------:R-:W-:Y:S01]  /*2590*/  QGMMA.64x64x32.F32.E4M3.E4M3 R56, gdesc[UR16], R56 ;  /* 0x00e00000103879f3 */ /* 0x000fe20008700838 */
[----:B------:R-:W-:Y:S01]  /*25a0*/  UMOV UR16, UR13 ;  /* 0x0000000d00107c82 */ /* 0x000fe20008000000 */
[----:B------:R-:W-:Y:S02]  /*25b0*/  UMOV UR17, 0x40000040 ;  /* 0x4000004000117882 */ /* 0x000fe40000000000 */
[----:B------:R-:W-:Y:S01]  /*25c0*/  QGMMA.64x64x32.F32.E4M3.E4M3 R24, gdesc[UR16], R24 ;  /* 0x00e00000101879f3 */ /* 0x000fe20008700818 */
[----:B------:R-:W-:Y:S02]  /*25d0*/  UIADD3 UR16, UR8, 0x6, URZ ;  /* 0x0000000608107890 */ /* 0x000fe4000fffe03f */
[----:B------:R-:W-:Y:S02]  /*25e0*/  UIADD3 UR18, UR7, 0x6, URZ ;  /* 0x0000000607127890 */ /* 0x000fe4000fffe03f */
[----:B------:R-:W-:Y:S01]  /*25f0*/  UIADD3 UR8, UR8, 0x406, URZ ;  /* 0x0000040608087890 */ /* 0x000fe2000fffe03f */
[----:B------:R-:W-:Y:S01]  /*2600*/  UMOV UR17, 0x40000040 ;  /* 0x4000004000117882 */ /* 0x000fe20000000000 */
[----:B------:R-:W-:Y:S01]  /*2610*/  UMOV UR19, 0x40000040 ;  /* 0x4000004000137882 */ /* 0x000fe20000000000 */
[----:B------:R-:W-:-:S06]  /*2620*/  USEL UR7, URZ, 0x1, UP0 ;  /* 0x000000013f077887 */ /* 0x000fcc0008000000 */
[----:B------:R-:W-:Y:S01]  /*2630*/  ISETP.NE.AND P0, PT, RZ, UR7, PT ;  /* 0x00000007ff007c0c */ /* 0x000fe2000bf05270 */
[----:B------:R-:W-:Y:S01]  /*2640*/  QGMMA.64x64x32.F32.E4M3.E4M3 R56, gdesc[UR16], R56 ;  /* 0x00e00000103879f3 */ /* 0x000fe20008700838 */
[----:B------:R-:W-:Y:S01]  /*2650*/  UMOV UR16, UR8 ;  /* 0x0000000800107c82 */ /* 0x000fe20008000000 */
[----:B------:R-:W-:Y:S02]  /*2660*/  UMOV UR17, 0x40000040 ;  /* 0x4000004000117882 */ /* 0x000fe40000000000 */
[----:B------:R-:W-:Y:S03]  /*2670*/  QGMMA.64x64x32.F32.E4M3.E4M3 R24, gdesc[UR16], R24, gsb0 ;  /* 0x00e00000101879f3 */ /* 0x000fe60008000818 */
[----:B------:R-:W-:-:S05]  /*2680*/  WARPGROUP.DEPBAR.LE gsb0, 0x1 ;  /* 0x00008000000079c5 */ /* 0x000fca0000010100 */
[----:B------:R-:W-:Y:S05]  /*2690*/  @!P0 BRA `(.L_x_28) ;  /* 0x0000000400088947 */ /* 0x000fea0003800000 */
[----:B------:R-:W-:Y:S02]  /*26a0*/  WARPGROUP.DEPBAR.LE gsb0, 0x0 ;  /* 0x00008000000079c5 */ /* 0x000fe40000010000 */
[----:B------:R-:W-:-:S01]  /*26b0*/  FADD R147, R56, R147 ;  /* 0x0000009338937221 */ /* 0x000fc20000000000 */
[----:B------:R-:W-:Y:S01]  /*26c0*/  FADD R142, R57, R142 ;  /* 0x0000008e398e7221 */ /* 0x000fe20000000000 */
        /* <DEDUP_REMOVED lines=62> */
[----:B------:R-:W-:-:S06]  /*2ab0*/  UMOV UR6, URZ ;  /* 0x0000003f00067c82 */ /* 0x000fcc0008000000 */
.L_x_28:
[----:B------:R-:W-:Y:S05]  /*2ac0*/  @!P1 BRA `(.L_x_29) ;  /* 0x0000000000049947 */ /* 0x000fea0003800000 */
[----:B------:R-:W-:Y:S01]  /*2ad0*/  BPT.TRAP 0x1 ;  /* 0x000000040000795c */ /* 0x000fe20000300000 */
.L_x_29:
[----:B------:R-:W-:-:S13]  /*2ae0*/  ISETP.NE.AND P0, PT, R6, RZ, PT ;  /* 0x000000ff0600720c */ /* 0x000fda0003f05270 */
[----:B01----:R-:W-:-:S05]  /*2af0*/  @P0 LEA R14, R13, UR10, 0x3 ;  /* 0x0000000a0d0e0c11 */ /* 0x003fca000f8e18ff */
[----:B------:R-:W-:-:S05]  /*2b00*/  @P0 VIADD R14, R14, 0x28 ;  /* 0x000000280e0e0836 */ /* 0x000fca0000000000 */
[----:B------:R-:W-:-:S04]  /*2b10*/  @P0 PRMT R14, R5, 0x654, R14 ;  /* 0x00000654050e0816 */ /* 0x000fc8000000000e */
[----:B------:R0:W-:Y:S01]  /*2b20*/  @P0 SYNCS.ARRIVE.TRANS64.RED.A1T0 RZ, [R14+URZ], RZ ;  /* 0x000000ff0eff09a7 */ /* 0x0001e2000810043f */
[----:B------:R-:W-:-:S13]  /*2b30*/  ISETP.GT.U32.AND P0, PT, R4, 0x1, PT ;  /* 0x000000010400780c */ /* 0x000fda0003f04070 */
[----:B0-----:R-:W-:Y:S05]  /*2b40*/  @P0 BRA `(.L_x_30) ;  /* 0x0000000000040947 */ /* 0x001fea0003800000 */
[----:B------:R-:W-:Y:S01]  /*2b50*/  BPT.TRAP 0x1 ;  /* 0x000000040000795c */ /* 0x000fe20000300000 */
.L_x_30:
[----:B------:R-:W-:Y:S01]  /*2b60*/  UIADD3 UR12, UR12, 0x1, URZ ;  /* 0x000000010c0c7890 */ /* 0x000fe2000fffe03f */
[C---:B------:R-:W-:Y:S01]  /*2b70*/  ISETP.GT.AND P1, PT, R12.reuse, 0x1, PT ;  /* 0x000000010c00780c */ /* 0x040fe20003f24270 */
[----:B------:R-:W-:Y:S02]  /*2b80*/  VIADD R13, R13, 0x1 ;  /* 0x000000010d0d7836 */ /* 0x000fe40000000000 */
[----:B------:R-:W-:Y:S01]  /*2b90*/  UISETP.NE.AND UP0, UPT, UR12, 0x5, UPT ;  /* 0x000000050c00788c */ /* 0x000fe2000bf05270 */
[----:B------:R-:W-:Y:S02]  /*2ba0*/  VIADD R12, R12, 0xffffffff ;  /* 0xffffffff0c0c7836 */ /* 0x000fe40000000000 */
[C---:B------:R-:W-:Y:S01]  /*2bb0*/  ISETP.NE.AND P0, PT, R13.reuse, 0x5, PT ;  /* 0x000000050d00780c */ /* 0x040fe20003f05270 */
[----:B------:R-:W-:Y:S02]  /*2bc0*/  USEL UR8, URZ, 0x1, UP0 ;  /* 0x000000013f087887 */ /* 0x000fe40008000000 */
[----:B------:R-:W-:Y:S01]  /*2bd0*/  USEL UR12, UR12, URZ, UP0 ;  /* 0x0000003f0c0c7287 */ /* 0x000fe20008000000 */
[----:B------:R-:W-:-:S03]  /*2be0*/  SEL R13, R13, RZ, P0 ;  /* 0x000000ff0d0d7207 */ /* 0x000fc60000000000 */
[----:B------:R-:W-:Y:S01]  /*2bf0*/  LOP3.LUT R16, R16, UR8, RZ, 0x3c, !PT ;  /* 0x0000000810107c12 */ /* 0x000fe2000f8e3cff */
[----:B------:R-:W-:Y:S01]  /*2c00*/  UMOV UR8, 0x1 ;  /* 0x0000000100087882 */ /* 0x000fe20000000000 */
[----:B------:R-:W-:Y:S06]  /*2c10*/  @P1 BRA `(.L_x_31) ;  /* 0xfffffff400941947 */ /* 0x000fec000383ffff */
.L_x_23:
[----:B------:R-:W-:Y:S01]  /*2c20*/  UISETP.NE.AND UP0, UPT, UR6, URZ, UPT ;  /* 0x0000003f0600728c */ /* 0x000fe2000bf05270 */
[----:B01----:R-:W0:Y:S03]  /*2c30*/  LDC R12, c[0x0][0x28c] ;  /* 0x0000a300ff0c7b82 */ /* 0x003e260000000800 */
[----:B------:R-:W-:-:S06]  /*2c40*/  USEL UR6, URZ, 0x1, !UP0 ;  /* 0x000000013f067887 */ /* 0x000fcc000c000000 */
[----:B------:R-:W-:Y:S02]  /*2c50*/  ISETP.NE.AND P0, PT, RZ, UR6, PT ;  /* 0x00000006ff007c0c */ /* 0x000fe4000bf05270 */
[----:B0-----:R-:W-:-:S11]  /*2c60*/  ISETP.GE.AND P1, PT, R12, 0x1, PT ;  /* 0x000000010c00780c */ /* 0x001fd60003f26270 */
[----:B------:R-:W-:Y:S05]  /*2c70*/  @!P0 BRA `(.L_x_32) ;  /* 0x0000000400048947 */ /* 0x000fea0003800000 */
[----:B------:R-:W-:Y:S02]  /*2c80*/  WARPGROUP.DEPBAR.LE gsb0, 0x0 ;  /* 0x00008000000079c5 */ /* 0x000fe40000010000 */
[----:B------:R-:W-:Y:S01]  /*2c90*/  FADD R147, R56, R147 ;  /* 0x0000009338937221 */ /* 0x000fe20000000000 */
        /* <DEDUP_REMOVED lines=62> */
[----:B------:R-:W-:-:S07]  /*3080*/  FADD R20, R20, R55 ;  /* 0x0000003714147221 */ /* 0x000fce0000000000 */
.L_x_32:
[----:B------:R-:W-:Y:S02]  /*3090*/  WARPGROUP.DEPBAR.LE gsb0, 0x0 ;  /* 0x00008000000079c5 */ /* 0x000fe40000010000 */
[----:B------:R-:W-:Y:S05]  /*30a0*/  @!P1 BRA `(.L_x_33) ;  /* 0x0000000000549947 */ /* 0x000fea0003800000 */
[----:B------:R-:W-:-:S13]  /*30b0*/  ISETP.NE.AND P0, PT, R144, 0x3, PT ;  /* 0x000000039000780c */ /* 0x000fda0003f05270 */
[----:B------:R-:W-:Y:S05]  /*30c0*/  @!P0 BRA `(.L_x_34) ;  /* 0x0000000000048947 */ /* 0x000fea0003800000 */
[----:B------:R-:W-:Y:S01]  /*30d0*/  BPT.TRAP 0x1 ;  /* 0x000000040000795c */ /* 0x000fe20000300000 */
.L_x_34:
[----:B------:R-:W-:Y:S01]  /*30e0*/  ISETP.NE.AND P0, PT, R6, RZ, PT ;  /* 0x000000ff0600720c */ /* 0x000fe20003f05270 */
[----:B------:R-:W-:Y:S01]  /*30f0*/  BSSY B0, `(.L_x_35) ;  /* 0x000000e000007945 */ /* 0x000fe20003800000 */
[----:B------:R-:W-:-:S11]  /*3100*/  ISETP.GT.U32.AND P1, PT, R4, 0x1, PT ;  /* 0x000000010400780c */ /* 0x000fd60003f24070 */
[----:B------:R-:W-:Y:S05]  /*3110*/  @!P0 BRA `(.L_x_36) ;  /* 0x00000000002c8947 */ /* 0x000fea0003800000 */
[----:B------:R-:W-:-:S04]  /*3120*/  UISETP.LT.AND UP0, UPT, UR9, 0x1, UPT ;  /* 0x000000010900788c */ /* 0x000fc8000bf01270 */
[----:B------:R-:W-:-:S04]  /*3130*/  USEL UR8, UR9, 0x1, UP0 ;  /* 0x0000000109087887 */ /* 0x000fc80008000000 */
[----:B------:R-:W-:-:S04]  /*3140*/  UIADD3 UR8, UR5, UR9, -UR8 ;  /* 0x0000000905087290 */ /* 0x000fc8000fffe808 */
[----:B------:R-:W-:-:S04]  /*3150*/  UIMAD.WIDE.U32 UR6, UR8, -0x33333333, URZ ;  /* 0xcccccccd080678a5 */ /* 0x000fc8000f8e003f */
[----:B------:R-:W-:-:S04]  /*3160*/  USHF.R.U32.HI UR6, URZ, 0x2, UR7 ;  /* 0x000000023f067899 */ /* 0x000fc80008011607 */
[----:B------:R-:W-:-:S04]  /*3170*/  UIMAD UR8, UR6, -0x5, UR8 ;  /* 0xfffffffb060878a4 */ /* 0x000fc8000f8e0208 */
[----:B------:R-:W-:-:S04]  /*3180*/  ULEA UR8, UR8, UR10, 0x3 ;  /* 0x0000000a08087291 */ /* 0x000fc8000f8e183f */
[----:B------:R-:W-:-:S06]  /*3190*/  UIADD3 UR8, UR8, 0x28, URZ ;  /* 0x0000002808087890 */ /* 0x000fcc000fffe03f */
[----:B------:R-:W-:-:S05]  /*31a0*/  IMAD.U32 R12, RZ, RZ, UR8 ;  /* 0x00000008ff0c7e24 */ /* 0x000fca000f8e00ff */
[----:B------:R-:W-:-:S04]  /*31b0*/  PRMT R12, R5, 0x654, R12 ;  /* 0x00000654050c7816 */ /* 0x000fc8000000000c */
[----:B------:R0:W-:Y:S03]  /*31c0*/  SYNCS.ARRIVE.TRANS64.RED.A1T0 RZ, [R12+URZ], RZ ;  /* 0x000000ff0cff79a7 */ /* 0x0001e6000810043f */
.L_x_36:
[----:B------:R-:W-:Y:S05]  /*31d0*/  BSYNC B0 ;  /* 0x0000000000007941 */ /* 0x000fea0003800000 */
.L_x_35:
[----:B------:R-:W-:Y:S05]  /*31e0*/  @P1 BRA `(.L_x_33) ;  /* 0x0000000000041947 */ /* 0x000fea0003800000 */
[----:B------:R-:W-:Y:S01]  /*31f0*/  BPT.TRAP 0x1 ;  /* 0x000000040000795c */ /* 0x000fe20000300000 */
.L_x_33:
[----:B------:R-:W1:Y:S01]  /*3200*/  LDC R16, c[0x0][0x288] ;  /* 0x0000a200ff107b82 */ /* 0x000e620000000800 */
[----:B------:R-:W-:Y:S01]  /*3210*/  IMAD.SHL.U32 R33, R11, 0x40, RZ ;  /* 0x000000400b217824 */ /* 0x000fe200078e00ff */
[--C-:B0-----:R-:W-:Y:S01]  /*3220*/  SHF.R.U32.HI R12, RZ, 0x2, R0.reuse ;  /* 0x00000002ff0c7819 */ /* 0x101fe20000011600 */
[----:B------:R-:W-:Y:S01]  /*3230*/  UIADD3 UR5, UR9, UR5, URZ ;  /* 0x0000000509057290 */ /* 0x000fe2000fffe03f */
[----:B------:R-:W-:Y:S01]  /*3240*/  LOP3.LUT R14, R0, 0x60, RZ, 0xc0, !PT ;  /* 0x00000060000e7812 */ /* 0x000fe200078ec0ff */
[----:B------:R-:W-:Y:S01]  /*3250*/  IMAD.SHL.U32 R34, R10, 0x100, RZ ;  /* 0x000001000a227824 */ /* 0x000fe200078e00ff */
[----:B------:R-:W-:Y:S01]  /*3260*/  SHF.R.U32.HI R15, RZ, 0x7, R0 ;  /* 0x00000007ff0f7819 */ /* 0x000fe20000011600 */
[----:B------:R-:W-:Y:S01]  /*3270*/  UISETP.GT.U32.AND UP0, UPT, UR5, 0x4, UPT ;  /* 0x000000040500788c */ /* 0x000fe2000bf04070 */
[----:B------:R-:W-:Y:S01]  /*3280*/  LOP3.LUT R13, R12, 0x7, RZ, 0xc0, !PT ;  /* 0x000000070c0d7812 */ /* 0x000fe200078ec0ff */
[C---:B------:R-:W-:Y:S01]  /*3290*/  IMAD.SHL.U32 R26, R0.reuse, 0x2, RZ ;  /* 0x00000002001a7824 */ /* 0x040fe200078e00ff */
[----:B------:R-:W-:Y:S01]  /*32a0*/  SHF.R.U32.HI R14, RZ, 0x1, R14 ;  /* 0x00000001ff0e7819 */ /* 0x000fe2000001160e */
[----:B------:R-:W-:Y:S01]  /*32b0*/  ULDC UR12, c[0x0][0x284] ;  /* 0x0000a100000c7ab9 */ /* 0x000fe20000000800 */
[----:B------:R-:W-:Y:S01]  /*32c0*/  LOP3.LUT R12, R15, 0x1, RZ, 0xc0, !PT ;  /* 0x000000010f0c7812 */ /* 0x000fe200078ec0ff */
[----:B------:R-:W-:Y:S01]  /*32d0*/  UISETP.LT.U32.AND UP0, UPT, UR9, 0x5, UP0 ;  /* 0x000000050900788c */ /* 0x000fe20008701070 */
[----:B------:R-:W-:Y:S01]  /*32e0*/  IADD3 R17, RZ, -R14, -R13 ;  /* 0x8000000eff117210 */ /* 0x000fe20007ffe80d */
[----:B------:R-:W-:Y:S01]  /*32f0*/  UISETP.GE.U32.AND UP1, UPT, UR9, 0x5, UPT ;  /* 0x000000050900788c */ /* 0x000fe2000bf26070 */
[----:B------:R-:W-:Y:S01]  /*3300*/  LOP3.LUT R15, R0, 0x3, RZ, 0xc0, !PT ;  /* 0x00000003000f7812 */ /* 0x000fe200078ec0ff */
[C---:B------:R-:W-:Y:S01]  /*3310*/  IMAD.SHL.U32 R24, R12.reuse, 0x40, RZ ;  /* 0x000000400c187824 */ /* 0x040fe200078e00ff */
[----:B------:R-:W-:Y:S01]  /*3320*/  SHF.R.S32.HI R29, RZ, 0x1f, R7 ;  /* 0x0000001fff1d7819 */ /* 0x000fe20000011407 */
[----:B------:R-:W-:Y:S01]  /*3330*/  UIMAD.WIDE.U32 UR6, UR5, -0x33333333, URZ ;  /* 0xcccccccd050678a5 */ /* 0x000fe2000f8e003f */
[C---:B------:R-:W-:Y:S01]  /*3340*/  LOP3.LUT R26, R33.reuse, 0x6, R26, 0xf8, !PT ;  /* 0x00000006211a7812 */ /* 0x040fe200078ef81a */
[----:B------:R-:W-:Y:S01]  /*3350*/  USEL UR8, URZ, 0x1, !UP0 ;  /* 0x000000013f087887 */ /* 0x000fe2000c000000 */
[----:B------:R-:W-:Y:S01]  /*3360*/  IMAD R17, R12, -0x40, R17 ;  /* 0xffffffc00c117824 */ /* 0x000fe200078e0211 */
[----:B------:R-:W-:Y:S01]  /*3370*/  ULDC.64 UR10, c[0x0][0x5d0] ;  /* 0x00017400000a7ab9 */ /* 0x000fe20000000a00 */
[----:B-1----:R-:W-:Y:S01]  /*3380*/  ISETP.GE.AND P0, PT, R33, R16, PT ;  /* 0x000000102100720c */ /* 0x002fe20003f06270 */
[----:B------:R-:W-:Y:S01]  /*3390*/  IMAD R12, R15, -0x2, R16 ;  /* 0xfffffffe0f0c7824 */ /* 0x000fe200078e0210 */
[----:B------:R-:W-:Y:S01]  /*33a0*/  SHF.R.S32.HI R27, RZ, 0x1f, R26 ;  /* 0x0000001fff1b7819 */ /* 0x000fe2000001141a */
[----:B------:R-:W-:Y:S01]  /*33b0*/  IMAD R16, R29, UR10, RZ ;  /* 0x0000000a1d107c24 */ /* 0x000fe2000f8e02ff */
[----:B------:R-:W-:Y:S01]  /*33c0*/  ISETP.GE.OR P0, PT, R34, UR12, P0 ;  /* 0x0000000c22007c0c */ /* 0x000fe20008706670 */
[----:B------:R-:W-:Y:S01]  /*33d0*/  USHF.R.U32.HI UR6, URZ, 0x2, UR7 ;  /* 0x000000023f067899 */ /* 0x000fe20008011607 */
[----:B------:R-:W-:Y:S01]  /*33e0*/  LOP3.LUT R35, R24, 0x40, R13, 0xe2, !PT ;  /* 0x0000004018237812 */ /* 0x000fe200078ee20d */
[----:B------:R-:W-:Y:S01]  /*33f0*/  ULOP3.LUT UR4, UR4, UR8, URZ, 0x3c, !UPT ;  /* 0x0000000804047292 */ /* 0x000fe2000f8e3c3f */
[----:B------:R-:W-:Y:S01]  /*3400*/  IMAD.WIDE R24, R10, 0x100, RZ ;  /* 0x000001000a187825 */ /* 0x000fe200078e02ff */
[----:B------:R-:W-:Y:S01]  /*3410*/  UIMAD UR5, UR6, -0x5, UR5 ;  /* 0xfffffffb060578a4 */ /* 0x000fe2000f8e0205 */
[----:B------:R-:W-:Y:S01]  /*3420*/  IADD3 R34, -R34, UR12, R17 ;  /* 0x0000000c22227c10 */ /* 0x000fe2000fffe111 */
[----:B------:R-:W-:Y:S01]  /*3430*/  @UP1 ULOP3.LUT UR4, UR4, 0x1, UR6, 0x78, !UPT ;  /* 0x0000000104041892 */ /* 0x000fe2000f8e7806 */
[C---:B------:R-:W-:Y:S01]  /*3440*/  IMAD R13, R7.reuse, UR11, R16 ;  /* 0x0000000b070d7c24 */ /* 0x040fe2000f8e0210 */
[----:B------:R-:W-:Y:S01]  /*3450*/  LOP3.LUT R35, R24, R35, R14, 0xfe, !PT ;  /* 0x0000002318237212 */ /* 0x000fe200078efe0e */
[----:B------:R-:W-:-:S04]  /*3460*/  IMAD.WIDE.U32 R10, R7, UR10, R26 ;  /* 0x0000000a070a7c25 */ /* 0x000fc8000f8e001a */
[----:B------:R-:W-:Y:S02]  /*3470*/  IMAD.IADD R11, R11, 0x1, R13 ;  /* 0x000000010b0b7824 */ /* 0x000fe400078e020d */
[----:B------:R-:W-:Y:S02]  /*3480*/  IMAD.IADD R33, R12, 0x1, -R33 ;  /* 0x000000010c217824 */ /* 0x000fe400078e0a21 */
[----:B------:R-:W-:Y:S01]  /*3490*/  IMAD.MOV.U32 R32, RZ, RZ, -0x1 ;  /* 0xffffffffff207424 */ /* 0x000fe200078e00ff */
[----:B------:R-:W-:Y:S06]  /*34a0*/  @P0 BRA `(.L_x_37) ;  /* 0x0000004800040947 */ /* 0x000fec0003800000 */
[----:B------:R-:W0:Y:S01]  /*34b0*/  LDC.64 R30, c[0x0][0x5c8] ;  /* 0x00017200ff1e7b82 */ /* 0x000e220000000a00 */
[----:B------:R-:W-:Y:S01]  /*34c0*/  ULDC.64 UR6, c[0x0][0x5c0] ;  /* 0x0001700000067ab9 */ /* 0x000fe20000000a00 */
[----:B------:R-:W-:Y:S01]  /*34d0*/  BSSY B0, `(.L_x_37) ;  /* 0x000047e000007945 */ /* 0x000fe20003800000 */
[-C--:B0-----:R-:W-:Y:S02]  /*34e0*/  IMAD R12, R25, R30.reuse, RZ ;  /* 0x0000001e190c7224 */ /* 0x081fe400078e02ff */
[----:B------:R-:W-:-:S04]  /*34f0*/  IMAD.WIDE.U32 R10, R35, R30, R10 ;  /* 0x0000001e230a7225 */ /* 0x000fc800078e000a */
[----:B------:R-:W-:Y:S01]  /*3500*/  IMAD R15, R35, R31, R12 ;  /* 0x0000001f230f7224 */ /* 0x000fe200078e020c */
[----:B------:R-:W-:Y:S01]  /*3510*/  IADD3 R16, P4, R10, UR6, RZ ;  /* 0x000000060a107c10 */ /* 0x000fe2000ff9e0ff */
[C---:B------:R-:W-:Y:S01]  /*3520*/  IMAD.SHL.U32 R13, R30.reuse, 0x80, RZ ;  /* 0x000000801e0d7824 */ /* 0x040fe200078e00ff */
[C---:B------:R-:W-:Y:S01]  /*3530*/  LEA R28, P2, R30.reuse, R10, 0x3 ;  /* 0x0000000a1e1c7211 */ /* 0x040fe200078418ff */
[----:B------:R-:W-:Y:S01]  /*3540*/  IMAD.IADD R36, R11, 0x1, R15 ;  /* 0x000000010b247824 */ /* 0x000fe200078e020f */
[----:B------:R-:W-:Y:S02]  /*3550*/  SHF.L.U64.HI R11, R30, 0x7, R31 ;  /* 0x000000071e0b7819 */ /* 0x000fe4000001021f */
[----:B------:R-:W-:Y:S02]  /*3560*/  IADD3 R12, P1, P0, R10, UR6, R13 ;  /* 0x000000060a0c7c10 */ /* 0x000fe4000f83e00d */
[----:B------:R-:W-:Y:S02]  /*3570*/  IADD3.X R17, R36, UR7, RZ, P4, !PT ;  /* 0x0000000724117c10 */ /* 0x000fe4000a7fe4ff */
[----:B---3-5:R-:W-:-:S02]  /*3580*/  FSETP.NEU.AND P4, PT, R9, RZ, PT ;  /* 0x000000ff0900720b */ /* 0x028fc40003f8d000 */
[----:B------:R-:W-:Y:S02]  /*3590*/  LEA.HI.X R30, R30, R36, R31, 0x3, P2 ;  /* 0x000000241e1e7211 */ /* 0x000fe400010f1c1f */
[C---:B------:R-:W-:Y:S02]  /*35a0*/  IADD3 R14, P2, R28.reuse, UR6, RZ ;  /* 0x000000061c0e7c10 */ /* 0x040fe4000ff5e0ff */
[----:B------:R-:W-:Y:S02]  /*35b0*/  IADD3 R10, P5, P6, R28, UR6, R13 ;  /* 0x000000061c0a7c10 */ /* 0x000fe4000febe00d */
[--C-:B------:R-:W-:Y:S02]  /*35c0*/  IADD3.X R13, R36, UR7, R11.reuse, P1, P0 ;  /* 0x00000007240d7c10 */ /* 0x100fe40008fe040b */
[C---:B------:R-:W-:Y:S02]  /*35d0*/  IADD3.X R15, R30.reuse, UR7, RZ, P2, !PT ;  /* 0x000000071e0f7c10 */ /* 0x040fe400097fe4ff */
[----:B------:R-:W-:Y:S01]  /*35e0*/  IADD3.X R11, R30, UR7, R11, P5, P6 ;  /* 0x000000071e0b7c10 */ /* 0x000fe2000afec40b */
[----:B------:R-:W-:Y:S06]  /*35f0*/  @!P4 BRA `(.L_x_38) ;  /* 0x00000034009cc947 */ /* 0x000fec0003800000 */
[----:B------:R-:W-:Y:S01]  /*3600*/  ULDC.64 UR6, c[0x0][0x5b8] ;  /* 0x00016e0000067ab9 */ /* 0x000fe20000000a00 */
[----:B------:R-:W-:Y:S01]  /*3610*/  ISETP.GE.AND P0, PT, R34, 0x1, PT ;  /* 0x000000012200780c */ /* 0x000fe20003f06270 */
[----:B------:R-:W-:Y:S01]  /*3620*/  IMAD R28, R29, UR6, RZ ;  /* 0x000000061d1c7c24 */ /* 0x000fe2000f8e02ff */
[----:B------:R-:W-:Y:S01]  /*3630*/  ULDC.64 UR10, c[0x0][0x5a8] ;  /* 0x00016a00000a7ab9 */ /* 0x000fe20000000a00 */
[----:B------:R-:W-:Y:S01]  /*3640*/  IMAD.WIDE.U32 R26, R7, UR6, R26 ;  /* 0x00000006071a7c25 */ /* 0x000fe2000f8e001a */
[----:B------:R-:W-:Y:S01]  /*3650*/  ISETP.LT.OR P4, PT, R33, 0x1, !P0 ;  /* 0x000000012100780c */ /* 0x000fe20004781670 */
[----:B------:R-:W-:Y:S02]  /*3660*/  BSSY B1, `(.L_x_39) ;  /* 0x000000c000017945 */ /* 0x000fe40003800000 */
[----:B------:R-:W-:Y:S01]  /*3670*/  IMAD R7, R7, UR7, R28 ;  /* 0x0000000707077c24 */ /* 0x000fe2000f8e021c */
[----:B------:R-:W-:Y:S02]  /*3680*/  ULDC.64 UR6, c[0x0][0x5b0] ;  /* 0x00016c0000067ab9 */ /* 0x000fe40000000a00 */
[----:B------:R-:W-:-:S02]  /*3690*/  IMAD R30, R25, UR6, RZ ;  /* 0x00000006191e7c24 */ /* 0x000fc4000f8e02ff */
[----:B------:R-:W-:Y:S02]  /*36a0*/  IMAD.IADD R27, R27, 0x1, R7 ;  /* 0x000000011b1b7824 */ /* 0x000fe400078e0207 */
[C---:B------:R-:W-:Y:S02]  /*36b0*/  IMAD R7, R35.reuse, UR7, R30 ;  /* 0x0000000723077c24 */ /* 0x040fe4000f8e021e */
[----:B------:R-:W-:-:S03]  /*36c0*/  IMAD.WIDE.U32 R28, R35, UR6, R26 ;  /* 0x00000006231c7c25 */ /* 0x000fc6000f8e001a */
[----:B------:R-:W-:-:S04]  /*36d0*/  IADD3 R28, P1, R28, UR10, RZ ;  /* 0x0000000a1c1c7c10 */ /* 0x000fc8000ff3e0ff */
[--C-:B------:R-:W-:Y:S02]  /*36e0*/  IADD3.X R29, R29, UR11, R7.reuse, P1, !PT ;  /* 0x0000000b1d1d7c10 */ /* 0x100fe40008ffe407 */
[----:B------:R-:W-:Y:S01]  /*36f0*/  PRMT R7, RZ, 0x7610, R7 ;  /* 0x00007610ff077816 */ /* 0x000fe20000000007 */
[----:B------:R-:W-:Y:S06]  /*3700*/  @P4 BRA `(.L_x_40) ;  /* 0x0000000000044947 */ /* 0x000fec0003800000 */
[----:B------:R0:W5:Y:S02]  /*3710*/  LDG.E.U8 R7, desc[UR20][R28.64] ;  /* 0x000000141c077981 */ /* 0x000164000c1e1100 */
.L_x_40:
[----:B------:R-:W-:Y:S05]  /*3720*/  BSYNC B1 ;  /* 0x0000000000017941 */ /* 0x000fea0003800000 */
.L_x_39:
[----:B-----5:R-:W-:Y:S01]  /*3730*/  LOP3.LUT R7, R7, 0xff, RZ, 0xc0, !PT ;  /* 0x000000ff07077812 */ /* 0x020fe200078ec0ff */
[----:B------:R-:W-:Y:S01]  /*3740*/  BSSY B1, `(.L_x_41) ;  /* 0x000000b000017945 */ /* 0x000fe20003800000 */
[----:B------:R-:W-:Y:S02]  /*3750*/  ISETP.LT.OR P2, PT, R33, 0x2, !P0 ;  /* 0x000000022100780c */ /* 0x000fe40004741670 */
[----:B------:R-:W-:-:S05]  /*3760*/  F2FP.F16.E4M3.UNPACK_B R7, R7 ;  /* 0x00000007ff07723e */ /* 0x000fca00020006ff */
[----:B------:R-:W-:Y:S01]  /*3770*/  HADD2.F32 R30, -RZ, R7.H0_H0 ;  /* 0x20000007ff1e7230 */ /* 0x000fe20000004100 */
[----:B------:R-:W-:-:S04]  /*3780*/  PRMT R7, RZ, 0x7610, R7 ;  /* 0x00007610ff077816 */ /* 0x000fc80000000007 */
[----:B------:R-:W-:-:S04]  /*3790*/  FMUL R30, R30, R9 ;  /* 0x000000091e1e7220 */ /* 0x000fc80000400000 */
[----:B--2---:R-:W-:-:S05]  /*37a0*/  FFMA R30, R147, R8, R30 ;  /* 0x00000008931e7223 */ /* 0x004fca000000001e */
[----:B------:R-:W-:-:S05]  /*37b0*/  F2FP.SATFINITE.E4M3.F32.PACK_AB_MERGE_C R31, RZ, R30, RZ ;  /* 0x0000001eff1f723e */ /* 0x000fca00048070ff */
[----:B------:R1:W-:Y:S01]  /*37c0*/  @!P4 STG.E.U8 desc[UR20][R16.64], R31 ;  /* 0x0000001f1000c986 */ /* 0x0003e2000c101114 */
[----:B------:R-:W-:Y:S05]  /*37d0*/  @P2 BRA `(.L_x_42) ;  /* 0x0000000000042947 */ /* 0x000fea0003800000 */
[----:B------:R2:W5:Y:S02]  /*37e0*/  LDG.E.U8 R7, desc[UR20][R28.64+0x1] ;  /* 0x000001141c077981 */ /* 0x000564000c1e1100 */
.L_x_42:
[----:B------:R-:W-:Y:S05]  /*37f0*/  BSYNC B1 ;  /* 0x0000000000017941 */ /* 0x000fea0003800000 */
.L_x_41:
[----:B-----5:R-:W-:Y:S01]  /*3800*/  LOP3.LUT R7, R7, 0xff, RZ, 0xc0, !PT ;  /* 0x000000ff07077812 */ /* 0x020fe200078ec0ff */
[----:B------:R-:W-:Y:S01]  /*3810*/  BSSY B1, `(.L_x_43) ;  /* 0x0000013000017945 */ /* 0x000fe20003800000 */
[----:B------:R-:W-:Y:S02]  /*3820*/  IADD3 R37, P1, R35, 0x8, RZ ;  /* 0x0000000823257810 */ /* 0x000fe40007f3e0ff */
[----:B------:R-:W-:-:S03]  /*3830*/  F2FP.F16.E4M3.UNPACK_B R7, R7 ;  /* 0x00000007ff07723e */ /* 0x000fc600020006ff */
[----:B-1----:R-:W-:Y:S01]  /*3840*/  IMAD.X R31, RZ, RZ, R25, P1 ;  /* 0x000000ffff1f7224 */ /* 0x002fe200008e0619 */
[----:B------:R-:W-:Y:S01]  /*3850*/  ISETP.GE.AND P1, PT, R34, 0x9, PT ;  /* 0x000000092200780c */ /* 0x000fe20003f26270 */
[----:B------:R-:W-:Y:S02]  /*3860*/  HADD2.F32 R30, -RZ, R7.H0_H0 ;  /* 0x20000007ff1e7230 */ /* 0x000fe40000004100 */
[----:B------:R-:W-:Y:S01]  /*3870*/  IMAD R36, R31, UR6, RZ ;  /* 0x000000061f247c24 */ /* 0x000fe2000f8e02ff */
[----:B------:R-:W-:Y:S02]  /*3880*/  ISETP.LT.OR P5, PT, R33, 0x1, !P1 ;  /* 0x000000012100780c */ /* 0x000fe40004fa1670 */
[----:B------:R-:W-:Y:S01]  /*3890*/  FMUL R7, R30, R9 ;  /* 0x000000091e077220 */ /* 0x000fe20000400000 */
[----:B------:R-:W-:-:S04]  /*38a0*/  IMAD.WIDE.U32 R30, R37, UR6, R26 ;  /* 0x00000006251e7c25 */ /* 0x000fc8000f8e001a */
[----:B------:R-:W-:Y:S01]  /*38b0*/  FFMA R7, R142, R8, R7 ;  /* 0x000000088e077223 */ /* 0x000fe20000000007 */
[----:B------:R-:W-:Y:S01]  /*38c0*/  IMAD R37, R37, UR7, R36 ;  /* 0x0000000725257c24 */ /* 0x000fe2000f8e0224 */
[----:B------:R-:W-:-:S03]  /*38d0*/  IADD3 R30, P4, R30, UR10, RZ ;  /* 0x0000000a1e1e7c10 */ /* 0x000fc6000ff9e0ff */
[----:B------:R-:W-:Y:S02]  /*38e0*/  F2FP.SATFINITE.E4M3.F32.PACK_AB_MERGE_C R39, RZ, R7, RZ ;  /* 0x00000007ff27723e */ /* 0x000fe400048070ff */
[----:B------:R-:W-:Y:S02]  /*38f0*/  IADD3.X R31, R31, UR11, R37, P4, !PT ;  /* 0x0000000b1f1f7c10 */ /* 0x000fe4000a7fe425 */
[----:B------:R-:W-:Y:S01]  /*3900*/  PRMT R7, RZ, 0x7610, R7 ;  /* 0x00007610ff077816 */ /* 0x000fe20000000007 */
[----:B------:R1:W-:Y:S01]  /*3910*/  @!P2 STG.E.U8 desc[UR20][R16.64+0x1], R39 ;  /* 0x000001271000a986 */ /* 0x0003e2000c101114 */
[----:B------:R-:W-:Y:S05]  /*3920*/  @P5 BRA `(.L_x_44) ;  /* 0x0000000000045947 */ /* 0x000fea0003800000 */
[----:B------:R3:W5:Y:S02]  /*3930*/  LDG.E.U8 R7, desc[UR20][R30.64] ;  /* 0x000000141e077981 */ /* 0x000764000c1e1100 */
.L_x_44:
[----:B------:R-:W-:Y:S05]  /*3940*/  BSYNC B1 ;  /* 0x0000000000017941 */ /* 0x000fea0003800000 */
.L_x_43:
[----:B-----5:R-:W-:Y:S01]  /*3950*/  LOP3.LUT R7, R7, 0xff, RZ, 0xc0, !PT ;  /* 0x000000ff07077812 */ /* 0x020fe200078ec0ff */
[----:B------:R-:W-:Y:S01]  /*3960*/  BSSY B1, `(.L_x_45) ;  /* 0x000000b000017945 */ /* 0x000fe20003800000 */
[----:B------:R-:W-:Y:S02]  /*3970*/  ISETP.LT.OR P2, PT, R33, 0x2, !P1 ;  /* 0x000000022100780c */ /* 0x000fe40004f41670 */
[----:B------:R-:W-:-:S05]  /*3980*/  F2FP.F16.E4M3.UNPACK_B R7, R7 ;  /* 0x00000007ff07723e */ /* 0x000fca00020006ff */
[----:B------:R-:W-:Y:S01]  /*3990*/  HADD2.F32 R36, -RZ, R7.H0_H0 ;  /* 0x20000007ff247230 */ /* 0x000fe20000004100 */
[----:B------:R-:W-:-:S04]  /*39a0*/  PRMT R7, RZ, 0x7610, R7 ;  /* 0x00007610ff077816 */ /* 0x000fc80000000007 */
[----:B------:R-:W-:-:S04]  /*39b0*/  FMUL R36, R36, R9 ;  /* 0x0000000924247220 */ /* 0x000fc80000400000 */
[----:B------:R-:W-:-:S05]  /*39c0*/  FFMA R36, R145, R8, R36 ;  /* 0x0000000891247223 */ /* 0x000fca0000000024 */
[----:B------:R-:W-:-:S05]  /*39d0*/  F2FP.SATFINITE.E4M3.F32.PACK_AB_MERGE_C R37, RZ, R36, RZ ;  /* 0x00000024ff25723e */ /* 0x000fca00048070ff */
[----:B------:R4:W-:Y:S01]  /*39e0*/  @!P5 STG.E.U8 desc[UR20][R14.64], R37 ;  /* 0x000000250e00d986 */ /* 0x0009e2000c101114 */
[----:B------:R-:W-:Y:S05]  /*39f0*/  @P2 BRA `(.L_x_46) ;  /* 0x0000000000042947 */ /* 0x000fea0003800000 */
[----:B------:R0:W5:Y:S02]  /*3a00*/  LDG.E.U8 R7, desc[UR20][R30.64+0x1] ;  /* 0x000001141e077981 */ /* 0x000164000c1e1100 */
.L_x_46:
[----:B------:R-:W-:Y:S05]  /*3a10*/  BSYNC B1 ;  /* 0x0000000000017941 */ /* 0x000fea0003800000 */
.L_x_45:
[----:B-----5:R-:W-:Y:S01]  /*3a20*/  LOP3.LUT R7, R7, 0xff, RZ, 0xc0, !PT ;  /* 0x000000ff07077812 */ /* 0x020fe200078ec0ff */
[----:B------:R-:W-:Y:S01]  /*3a30*/  BSSY B1, `(.L_x_47) ;  /* 0x000000b000017945 */ /* 0x000fe20003800000 */
[----:B------:R-:W-:Y:S02]  /*3a40*/  ISETP.LT.OR P4, PT, R33, 0x9, !P0 ;  /* 0x000000092100780c */ /* 0x000fe40004781670 */
[----:B------:R-:W-:-:S05]  /*3a50*/  F2FP.F16.E4M3.UNPACK_B R7, R7 ;  /* 0x00000007ff07723e */ /* 0x000fca00020006ff */
[----:B------:R-:W-:-:S05]  /*3a60*/  HADD2.F32 R36, -RZ, R7.H0_H0 ;  /* 0x20000007ff247230 */ /* 0x000fca0000004100 */
[----:B------:R-:W-:-:S04]  /*3a70*/  FMUL R7, R36, R9 ;  /* 0x0000000924077220 */ /* 0x000fc80000400000 */
[----:B------:R-:W-:-:S05]  /*3a80*/  FFMA R7, R140, R8, R7 ;  /* 0x000000088c077223 */ /* 0x000fca0000000007 */
[----:B----4-:R-:W-:Y:S02]  /*3a90*/  F2FP.SATFINITE.E4M3.F32.PACK_AB_MERGE_C R37, RZ, R7, RZ ;  /* 0x00000007ff25723e */ /* 0x010fe400048070ff */
[----:B------:R-:W-:-:S03]  /*3aa0*/  PRMT R7, RZ, 0x7610, R7 ;  /* 0x00007610ff077816 */ /* 0x000fc60000000007 */
[----:B------:R4:W-:Y:S01]  /*3ab0*/  @!P2 STG.E.U8 desc[UR20][R14.64+0x1], R37 ;  /* 0x000001250e00a986 */ /* 0x0009e2000c101114 */
[----:B------:R-:W-:Y:S05]  /*3ac0*/  @P4 BRA `(.L_x_48) ;  /* 0x0000000000044947 */ /* 0x000fea0003800000 */
[----:B------:R0:W5:Y:S02]  /*3ad0*/  LDG.E.U8 R7, desc[UR20][R28.64+0x8] ;  /* 0x000008141c077981 */ /* 0x000164000c1e1100 */
.L_x_48:
[----:B------:R-:W-:Y:S05]  /*3ae0*/  BSYNC B1 ;  /* 0x0000000000017941 */ /* 0x000fea0003800000 */
.L_x_47:
        /* <DEDUP_REMOVED lines=8> */
[----:B----4-:R-:W-:-:S05]  /*3b70*/  F2FP.SATFINITE.E4M3.F32.PACK_AB_MERGE_C R37, RZ, R36, RZ ;  /* 0x00000024ff25723e */ /* 0x010fca00048070ff */
[----:B------:R4:W-:Y:S01]  /*3b80*/  @!P4 STG.E.U8 desc[UR20][R16.64+0x8], R37 ;  /* 0x000008251000c986 */ /* 0x0009e2000c101114 */
[----:B------:R-:W-:Y:S05]  /*3b90*/  @P2 BRA `(.L_x_50) ;  /* 0x0000000000042947 */ /* 0x000fea0003800000 */
[----:B------:R0:W5:Y:S02]  /*3ba0*/  LDG.E.U8 R7, desc[UR20][R28.64+0x9] ;  /* 0x000009141c077981 */ /* 0x000164000c1e1100 */
.L_x_50:
[----:B------:R-:W-:Y:S05]  /*3bb0*/  BSYNC B1 ;  /* 0x0000000000017941 */ /* 0x000fea0003800000 */
.L_x_49:
        /* <DEDUP_REMOVED lines=12> */
.L_x_52:
[----:B------:R-:W-:Y:S05]  /*3c80*/  BSYNC B1 ;  /* 0x0000000000017941 */ /* 0x000fea0003800000 */
.L_x_51:
        /* <DEDUP_REMOVED lines=12> */
.L_x_54:
[----:B------:R-:W-:Y:S05]  /*3d50*/  BSYNC B1 ;  /* 0x0000000000017941 */ /* 0x000fea0003800000 */
.L_x_53:
        /* <DEDUP_REMOVED lines=12> */
.L_x_56:
[----:B------:R-:W-:Y:S05]  /*3e20*/  BSYNC B1 ;  /* 0x0000000000017941 */ /* 0x000fea0003800000 */
.L_x_55:
        /* <DEDUP_REMOVED lines=12> */
.L_x_58:
[----:B------:R-:W-:Y:S05]  /*3ef0*/  BSYNC B1 ;  /* 0x0000000000017941 */ /* 0x000fea0003800000 */
.L_x_57:
        /* <DEDUP_REMOVED lines=12> */
.L_x_60:
[----:B------:R-:W-:Y:S05]  /*3fc0*/  BSYNC B1 ;  /* 0x0000000000017941 */ /* 0x000fea0003800000 */
.L_x_59:
        /* <DEDUP_REMOVED lines=12> */
.L_x_62:
[----:B------:R-:W-:Y:S05]  /*4090*/  BSYNC B1 ;  /* 0x0000000000017941 */ /* 0x000fea0003800000 */
.L_x_61:
        /* <DEDUP_REMOVED lines=12> */
.L_x_64:
[----:B------:R-:W-:Y:S05]  /*4160*/  BSYNC B1 ;  /* 0x0000000000017941 */ /* 0x000fea0003800000 */
.L_x_63:
        /* <DEDUP_REMOVED lines=12> */
.L_x_66:
[----:B------:R-:W-:Y:S05]  /*4230*/  BSYNC B1 ;  /* 0x0000000000017941 */ /* 0x000fea0003800000 */
.L_x_65:
        /* <DEDUP_REMOVED lines=12> */
.L_x_68:
[----:B------:R-:W-:Y:S05]  /*4300*/  BSYNC B1 ;  /* 0x0000000000017941 */ /* 0x000fea0003800000 */
.L_x_67:
        /* <DEDUP_REMOVED lines=12> */
.L_x_70:
[----:B------:R-:W-:Y:S05]  /*43d0*/  BSYNC B1 ;  /* 0x0000000000017941 */ /* 0x000fea0003800000 */
.L_x_69:
        /* <DEDUP_REMOVED lines=12> */
.L_x_72:
[----:B------:R-:W-:Y:S05]  /*44a0*/  BSYNC B1 ;  /* 0x0000000000017941 */ /* 0x000fea0003800000 */
.L_x_71:
        /* <DEDUP_REMOVED lines=12> */
.L_x_74:
[----:B------:R-:W-:Y:S05]  /*4570*/  BSYNC B1 ;  /* 0x0000000000017941 */ /* 0x000fea0003800000 */
.L_x_73:
        /* <DEDUP_REMOVED lines=12> */
.L_x_76:
[----:B------:R-:W-:Y:S05]  /*4640*/  BSYNC B1 ;  /* 0x0000000000017941 */ /* 0x000fea0003800000 */
.L_x_75:
        /* <DEDUP_REMOVED lines=12> */
.L_x_78:
[----:B------:R-:W-:Y:S05]  /*4710*/  BSYNC B1 ;  /* 0x0000000000017941 */ /* 0x000fea0003800000 */
.L_x_77:
        /* <DEDUP_REMOVED lines=12> */
.L_x_80:
[----:B------:R-:W-:Y:S05]  /*47e0*/  BSYNC B1 ;  /* 0x0000000000017941 */ /* 0x000fea0003800000 */
.L_x_79:
        /* <DEDUP_REMOVED lines=12> */
.L_x_82:
[----:B------:R-:W-:Y:S05]  /*48b0*/  BSYNC B1 ;  /* 0x0000000000017941 */ /* 0x000fea0003800000 */
.L_x_81:
        /* <DEDUP_REMOVED lines=12> */
.L_x_84:
[----:B------:R-:W-:Y:S05]  /*4980*/  BSYNC B1 ;  /* 0x0000000000017941 */ /* 0x000fea0003800000 */
.L_x_83:
        /* <DEDUP_REMOVED lines=12> */
.L_x_86:
[----:B------:R-:W-:Y:S05]  /*4a50*/  BSYNC B1 ;  /* 0x0000000000017941 */ /* 0x000fea0003800000 */
.L_x_85:
        /* <DEDUP_REMOVED lines=12> */
.L_x_88:
[----:B------:R-:W-:Y:S05]  /*4b20*/  BSYNC B1 ;  /* 0x0000000000017941 */ /* 0x000fea0003800000 */
.L_x_87:
        /* <DEDUP_REMOVED lines=12> */
.L_x_90:
[----:B------:R-:W-:Y:S05]  /*4bf0*/  BSYNC B1 ;  /* 0x0000000000017941 */ /* 0x000fea0003800000 */
.L_x_89:
        /* <DEDUP_REMOVED lines=12> */
.L_x_92:
[----:B------:R-:W-:Y:S05]  /*4cc0*/  BSYNC B1 ;  /* 0x0000000000017941 */ /* 0x000fea0003800000 */
.L_x_91:
        /* <DEDUP_REMOVED lines=12> */
.L_x_94:
[----:B------:R-:W-:Y:S05]  /*4d90*/  BSYNC B1 ;  /* 0x0000000000017941 */ /* 0x000fea0003800000 */
.L_x_93:
        /* <DEDUP_REMOVED lines=12> */
.L_x_96:
[----:B------:R-:W-:Y:S05]  /*4e60*/  BSYNC B1 ;  /* 0x0000000000017941 */ /* 0x000fea0003800000 */
.L_x_95:
        /* <DEDUP_REMOVED lines=12> */
.L_x_98:
[----:B------:R-:W-:Y:S05]  /*4f30*/  BSYNC B1 ;  /* 0x0000000000017941 */ /* 0x000fea0003800000 */
.L_x_97:
[----:B-----5:R-:W-:Y:S01]  /*4f40*/  LOP3.LUT R7, R7, 0xff, RZ, 0xc0, !PT ;  /* 0x000000ff07077812 */ /* 0x020fe200078ec0ff */
[----:B------:R-:W-:Y:S01]  /*4f50*/  BSSY B1, `(.L_x_99) ;  /* 0x000000b000017945 */ /* 0x000fe20003800000 */
[----:B------:R-:W-:Y:S02]  /*4f60*/  ISETP.LT.OR P2, PT, R33, 0x39, !P1 ;  /* 0x000000392100780c */ /* 0x000fe40004f41670 */
[----:B------:R-:W-:-:S05]  /*4f70*/  F2FP.F16.E4M3.UNPACK_B R7, R7 ;  /* 0x00000007ff07723e */ /* 0x000fca00020006ff */
[----:B0-2---:R-:W-:-:S05]  /*4f80*/  HADD2.F32 R28, -RZ, R7.H0_H0 ;  /* 0x20000007ff1c7230 */ /* 0x005fca0000004100 */
[----:B------:R-:W-:-:S04]  /*4f90*/  FMUL R7, R28, R9 ;  /* 0x000000091c077220 */ /* 0x000fc80000400000 */
[----:B------:R-:W-:-:S05]  /*4fa0*/  FFMA R7, R114, R8, R7 ;  /* 0x0000000872077223 */ /* 0x000fca0000000007 */
[----:B------:R-:W-:Y:S02]  /*4fb0*/  F2FP.SATFINITE.E4M3.F32.PACK_AB_MERGE_C R29, RZ, R7, RZ ;  /* 0x00000007ff1d723e */ /* 0x000fe400048070ff */
[----:B------:R-:W-:-:S03]  /*4fc0*/  PRMT R7, RZ, 0x7610, R7 ;  /* 0x00007610ff077816 */ /* 0x000fc60000000007 */
[----:B------:R0:W-:Y:S01]  /*4fd0*/  @!P0 STG.E.U8 desc[UR20][R16.64+0x39], R29 ;  /* 0x0000391d10008986 */ /* 0x0001e2000c101114 */
[----:B------:R-:W-:Y:S05]  /*4fe0*/  @P2 BRA `(.L_x_100) ;  /* 0x0000000000042947 */ /* 0x000fea0003800000 */
[----:B------:R2:W5:Y:S02]  /*4ff0*/  LDG.E.U8 R7, desc[UR20][R30.64+0x38] ;  /* 0x000038141e077981 */ /* 0x000564000c1e1100 */
.L_x_100:
[----:B------:R-:W-:Y:S05]  /*5000*/  BSYNC B1 ;  /* 0x0000000000017941 */ /* 0x000fea0003800000 */
.L_x_99:
[----:B-----5:R-:W-:Y:S01]  /*5010*/  LOP3.LUT R7, R7, 0xff, RZ, 0xc0, !PT ;  /* 0x000000ff07077812 */ /* 0x020fe200078ec0ff */
[----:B------:R-:W-:Y:S01]  /*5020*/  BSSY B1, `(.L_x_101) ;  /* 0x000000b000017945 */ /* 0x000fe20003800000 */
[----:B------:R-:W-:Y:S02]  /*5030*/  ISETP.LT.OR P1, PT, R33, 0x3a, !P1 ;  /* 0x0000003a2100780c */ /* 0x000fe40004f21670 */
[----:B------:R-:W-:-:S05]  /*5040*/  F2FP.F16.E4M3.UNPACK_B R7, R7 ;  /* 0x00000007ff07723e */ /* 0x000fca00020006ff */
[----:B01--4-:R-:W-:Y:S01]  /*5050*/  HADD2.F32 R16, -RZ, R7.H0_H0 ;  /* 0x20000007ff107230 */ /* 0x013fe20000004100 */
[----:B------:R-:W-:-:S04]  /*5060*/  PRMT R7, RZ, 0x7610, R7 ;  /* 0x00007610ff077816 */ /* 0x000fc80000000007 */
[----:B------:R-:W-:-:S04]  /*5070*/  FMUL R16, R16, R9 ;  /* 0x0000000910107220 */ /* 0x000fc80000400000 */
[----:B------:R-:W-:-:S05]  /*5080*/  FFMA R16, R117, R8, R16 ;  /* 0x0000000875107223 */ /* 0x000fca0000000010 */
[----:B------:R-:W-:-:S05]  /*5090*/  F2FP.SATFINITE.E4M3.F32.PACK_AB_MERGE_C R17, RZ, R16, RZ ;  /* 0x00000010ff11723e */ /* 0x000fca00048070ff */
[----:B------:R0:W-:Y:S01]  /*50a0*/  @!P2 STG.E.U8 desc[UR20][R14.64+0x38], R17 ;  /* 0x000038110e00a986 */ /* 0x0001e2000c101114 */
[----:B------:R-:W-:Y:S05]  /*50b0*/  @P1 BRA `(.L_x_102) ;  /* 0x0000000000041947 */ /* 0x000fea0003800000 */
[----:B------:R1:W5:Y:S02]  /*50c0*/  LDG.E.U8 R7, desc[UR20][R30.64+0x39] ;  /* 0x000039141e077981 */ /* 0x000364000c1e1100 */
.L_x_102:
[----:B------:R-:W-:Y:S05]  /*50d0*/  BSYNC B1 ;  /* 0x0000000000017941 */ /* 0x000fea0003800000 */
.L_x_101:
[----:B-----5:R-:W-:Y:S01]  /*50e0*/  LOP3.LUT R7, R7, 0xff, RZ, 0xc0, !PT ;  /* 0x000000ff07077812 */ /* 0x020fe200078ec0ff */
[----:B------:R-:W-:Y:S01]  /*50f0*/  BSSY B1, `(.L_x_103) ;  /* 0x0000013000017945 */ /* 0x000fe20003800000 */
[----:B------:R-:W-:Y:S02]  /*5100*/  IADD3 R29, P0, R35, 0x80, RZ ;  /* 0x00000080231d7810 */ /* 0x000fe40007f1e0ff */
[----:B------:R-:W-:-:S03]  /*5110*/  F2FP.F16.E4M3.UNPACK_B R7, R7 ;  /* 0x00000007ff07723e */ /* 0x000fc600020006ff */
[----:B0-----:R-:W-:Y:S01]  /*5120*/  IMAD.X R17, RZ, RZ, R25, P0 ;  /* 0x000000ffff117224 */ /* 0x001fe200000e0619 */
        /* <DEDUP_REMOVED lines=9> */
[----:B-123--:R-:W-:Y:S02]  /*51c0*/  F2FP.SATFINITE.E4M3.F32.PACK_AB_MERGE_C R31, RZ, R7, RZ ;  /* 0x00000007ff1f723e */ /* 0x00efe400048070ff */
[----:B------:R-:W-:Y:S02]  /*51d0*/  IADD3.X R17, R17, UR11, R29, P2, !PT ;  /* 0x0000000b11117c10 */ /* 0x000fe400097fe41d */
[----:B------:R-:W-:Y:S01]  /*51e0*/  PRMT R7, RZ, 0x7610, R7 ;  /* 0x00007610ff077816 */ /* 0x000fe20000000007 */
[----:B------:R0:W-:Y:S01]  /*51f0*/  @!P1 STG.E.U8 desc[UR20][R14.64+0x39], R31 ;  /* 0x0000391f0e009986 */ /* 0x0001e2000c101114 */
[----:B------:R-:W-:Y:S05]  /*5200*/  @P4 BRA `(.L_x_104) ;  /* 0x0000000000044947 */ /* 0x000fea0003800000 */
[----:B------:R1:W5:Y:S02]  /*5210*/  LDG.E.U8 R7, desc[UR20][R16.64] ;  /* 0x0000001410077981 */ /* 0x000364000c1e1100 */
.L_x_104:
[----:B------:R-:W-:Y:S05]  /*5220*/  BSYNC B1 ;  /* 0x0000000000017941 */ /* 0x000fea0003800000 */
.L_x_103:
[----:B-----5:R-:W-:Y:S01]  /*5230*/  LOP3.LUT R7, R7, 0xff, RZ, 0xc0, !PT ;  /* 0x000000ff07077812 */ /* 0x020fe200078ec0ff */
[----:B------:R-:W-:Y:S01]  /*5240*/  BSSY B1, `(.L_x_105) ;  /* 0x000000b000017945 */ /* 0x000fe20003800000 */
[----:B------:R-:W-:Y:S02]  /*5250*/  ISETP.LT.OR P2, PT, R33, 0x2, !P0 ;  /* 0x000000022100780c */ /* 0x000fe40004741670 */
[----:B------:R-:W-:-:S05]  /*5260*/  F2FP.F16.E4M3.UNPACK_B R7, R7 ;  /* 0x00000007ff07723e */ /* 0x000fca00020006ff */
[----:B0-----:R-:W-:Y:S01]  /*5270*/  HADD2.F32 R14, -RZ, R7.H0_H0 ;  /* 0x20000007ff0e7230 */ /* 0x001fe20000004100 */
[----:B------:R-:W-:-:S04]  /*5280*/  PRMT R7, RZ, 0x7610, R7 ;  /* 0x00007610ff077816 */ /* 0x000fc80000000007 */
[----:B------:R-:W-:-:S04]  /*5290*/  FMUL R14, R14, R9 ;  /* 0x000000090e0e7220 */ /* 0x000fc80000400000 */
[----:B------:R-:W-:-:S05]  /*52a0*/  FFMA R14, R115, R8, R14 ;  /* 0x00000008730e7223 */ /* 0x000fca000000000e */
[----:B------:R-:W-:-:S05]  /*52b0*/  F2FP.SATFINITE.E4M3.F32.PACK_AB_MERGE_C R15, RZ, R14, RZ ;  /* 0x0000000eff0f723e */ /* 0x000fca00048070ff */
[----:B------:R0:W-:Y:S01]  /*52c0*/  @!P4 STG.E.U8 desc[UR20][R12.64], R15 ;  /* 0x0000000f0c00c986 */ /* 0x0001e2000c101114 */
[----:B------:R-:W-:Y:S05]  /*52d0*/  @P2 BRA `(.L_x_106) ;  /* 0x0000000000042947 */ /* 0x000fea0003800000 */
[----:B------:R2:W5:Y:S02]  /*52e0*/  LDG.E.U8 R7, desc[UR20][R16.64+0x1] ;  /* 0x0000011410077981 */ /* 0x000564000c1e1100 */
.L_x_106:
[----:B------:R-:W-:Y:S05]  /*52f0*/  BSYNC B1 ;  /* 0x0000000000017941 */ /* 0x000fea0003800000 */
.L_x_105:
[----:B-----5:R-:W-:Y:S01]  /*5300*/  LOP3.LUT R7, R7, 0xff, RZ, 0xc0, !PT ;  /* 0x000000ff07077812 */ /* 0x020fe200078ec0ff */
[----:B------:R-:W-:Y:S01]  /*5310*/  BSSY B1, `(.L_x_107) ;  /* 0x0000013000017945 */ /* 0x000fe20003800000 */
[----:B------:R-:W-:Y:S02]  /*5320*/  IADD3 R35, P1, R35, 0x88, RZ ;  /* 0x0000008823237810 */ /* 0x000fe40007f3e0ff */
[----:B------:R-:W-:-:S03]  /*5330*/  F2FP.F16.E4M3.UNPACK_B R7, R7 ;  /* 0x00000007ff07723e */ /* 0x000fc600020006ff */
[----:B------:R-:W-:Y:S01]  /*5340*/  IMAD.X R24, RZ, RZ, R25, P1 ;  /* 0x000000ffff187224 */ /* 0x000fe200008e0619 */
[----:B------:R-:W-:Y:S01]  /*5350*/  ISETP.GE.AND P1, PT, R34, 0x89, PT ;  /* 0x000000892200780c */ /* 0x000fe20003f26270 */
[----:B------:R-:W-:Y:S02]  /*5360*/  HADD2.F32 R14, -RZ, R7.H0_H0 ;  /* 0x20000007ff0e7230 */ /* 0x000fe40000004100 */
[----:B------:R-:W-:Y:S01]  /*5370*/  IMAD R24, R24, UR6, RZ ;  /* 0x0000000618187c24 */ /* 0x000fe2000f8e02ff */
[----:B------:R-:W-:Y:S01]  /*5380*/  ISETP.LT.OR P5, PT, R33, 0x1, !P1 ;  /* 0x000000012100780c */ /* 0x000fe20004fa1670 */
[----:B------:R-:W-:-:S04]  /*5390*/  IMAD.WIDE.U32 R26, R35, UR6, R26 ;  /* 0x00000006231a7c25 */ /* 0x000fc8000f8e001a */
[----:B------:R-:W-:Y:S01]  /*53a0*/  FMUL R7, R14, R9 ;  /* 0x000000090e077220 */ /* 0x000fe20000400000 */
[----:B------:R-:W-:-:S03]  /*53b0*/  IMAD R35, R35, UR7, R24 ;  /* 0x0000000723237c24 */ /* 0x000fc6000f8e0218 */
[----:B------:R-:W-:Y:S01]  /*53c0*/  FFMA R7, R110, R8, R7 ;  /* 0x000000086e077223 */ /* 0x000fe20000000007 */
[----:B------:R-:W-:-:S04]  /*53d0*/  IADD3 R14, P4, R26, UR10, RZ ;  /* 0x0000000a1a0e7c10 */ /* 0x000fc8000ff9e0ff */
[----:B------:R-:W-:Y:S02]  /*53e0*/  F2FP.SATFINITE.E4M3.F32.PACK_AB_MERGE_C R25, RZ, R7, RZ ;  /* 0x00000007ff19723e */ /* 0x000fe400048070ff */
[----:B0-----:R-:W-:Y:S02]  /*53f0*/  IADD3.X R15, R27, UR11, R35, P4, !PT ;  /* 0x0000000b1b0f7c10 */ /* 0x001fe4000a7fe423 */
[----:B------:R-:W-:Y:S01]  /*5400*/  PRMT R7, RZ, 0x7610, R7 ;  /* 0x00007610ff077816 */ /* 0x000fe20000000007 */
[----:B------:R0:W-:Y:S01]  /*5410*/  @!P2 STG.E.U8 desc[UR20][R12.64+0x1], R25 ;  /* 0x000001190c00a986 */ /* 0x0001e2000c101114 */
[----:B------:R-:W-:Y:S05]  /*5420*/  @P5 BRA `(.L_x_108) ;  /* 0x0000000000045947 */ /* 0x000fea0003800000 */
[----:B------:R3:W5:Y:S02]  /*5430*/  LDG.E.U8 R7, desc[UR20][R14.64] ;  /* 0x000000140e077981 */ /* 0x000764000c1e1100 */
.L_x_108:
[----:B------:R-:W-:Y:S05]  /*5440*/  BSYNC B1 ;  /* 0x0000000000017941 */ /* 0x000fea0003800000 */
.L_x_107:
        /* <DEDUP_REMOVED lines=8> */
[----:B0-----:R-:W-:-:S05]  /*54d0*/  F2FP.SATFINITE.E4M3.F32.PACK_AB_MERGE_C R25, RZ, R24, RZ ;  /* 0x00000018ff19723e */ /* 0x001fca00048070ff */
[----:B------:R0:W-:Y:S01]  /*54e0*/  @!P5 STG.E.U8 desc[UR20][R10.64], R25 ;  /* 0x000000190a00d986 */ /* 0x0001e2000c101114 */
[----:B------:R-:W-:Y:S05]  /*54f0*/  @P2 BRA `(.L_x_110) ;  /* 0x0000000000042947 */ /* 0x000fea0003800000 */
[----:B------:R4:W5:Y:S02]  /*5500*/  LDG.E.U8 R7, desc[UR20][R14.64+0x1] ;  /* 0x000001140e077981 */ /* 0x000964000c1e1100 */
.L_x_110:
[----:B------:R-:W-:Y:S05]  /*5510*/  BSYNC B1 ;  /* 0x0000000000017941 */ /* 0x000fea0003800000 */
.L_x_109:
[----:B-----5:R-:W-:Y:S01]  /*5520*/  LOP3.LUT R7, R7, 0xff, RZ, 0xc0, !PT ;  /* 0x000000ff07077812 */ /* 0x020fe200078ec0ff */
[----:B------:R-:W-:Y:S01]  /*5530*/  BSSY B1, `(.L_x_111) ;  /* 0x000000b000017945 */ /* 0x000fe20003800000 */
[----:B------:R-:W-:Y:S02]  /*5540*/  ISETP.LT.OR P4, PT, R33, 0x9, !P0 ;  /* 0x000000092100780c */ /* 0x000fe40004781670 */
[----:B------:R-:W-:-:S05]  /*5550*/  F2FP.F16.E4M3.UNPACK_B R7, R7 ;  /* 0x00000007ff07723e */ /* 0x000fca00020006ff */
[----:B------:R-:W-:-:S05]  /*5560*/  HADD2.F32 R24, -RZ, R7.H0_H0 ;  /* 0x20000007ff187230 */ /* 0x000fca0000004100 */
[----:B------:R-:W-:-:S04]  /*5570*/  FMUL R7, R24, R9 ;  /* 0x0000000918077220 */ /* 0x000fc80000400000 */
[----:B------:R-:W-:-:S05]  /*5580*/  FFMA R7, R108, R8, R7 ;  /* 0x000000086c077223 */ /* 0x000fca0000000007 */
[----:B0-----:R-:W-:Y:S02]  /*5590*/  F2FP.SATFINITE.E4M3.F32.PACK_AB_MERGE_C R25, RZ, R7, RZ ;  /* 0x00000007ff19723e */ /* 0x001fe400048070ff */
[----:B------:R-:W-:-:S03]  /*55a0*/  PRMT R7, RZ, 0x7610, R7 ;  /* 0x00007610ff077816 */ /* 0x000fc60000000007 */
[----:B------:R0:W-:Y:S01]  /*55b0*/  @!P2 STG.E.U8 desc[UR20][R10.64+0x1], R25 ;  /* 0x000001190a00a986 */ /* 0x0001e2000c101114 */
[----:B------:R-:W-:Y:S05]  /*55c0*/  @P4 BRA `(.L_x_112) ;  /* 0x0000000000044947 */ /* 0x000fea0003800000 */
[----:B------:R0:W5:Y:S02]  /*55d0*/  LDG.E.U8 R7, desc[UR20][R16.64+0x8] ;  /* 0x0000081410077981 */ /* 0x000164000c1e1100 */
.L_x_112:
[----:B------:R-:W-:Y:S05]  /*55e0*/  BSYNC B1 ;  /* 0x0000000000017941 */ /* 0x000fea0003800000 */
.L_x_111:
        /* <DEDUP_REMOVED lines=12> */
.L_x_114:
[----:B------:R-:W-:Y:S05]  /*56b0*/  BSYNC B1 ;  /* 0x0000000000017941 */ /* 0x000fea0003800000 */
.L_x_113:
        /* <DEDUP_REMOVED lines=12> */
.L_x_116:
[----:B------:R-:W-:Y:S05]  /*5780*/  BSYNC B1 ;  /* 0x0000000000017941 */ /* 0x000fea0003800000 */
.L_x_115:
        /* <DEDUP_REMOVED lines=12> */
.L_x_118:
[----:B------:R-:W-:Y:S05]  /*5850*/  BSYNC B1 ;  /* 0x0000000000017941 */ /* 0x000fea0003800000 */
.L_x_117:
        /* <DEDUP_REMOVED lines=12> */
.L_x_120:
[----:B------:R-:W-:Y:S05]  /*5920*/  BSYNC B1 ;  /* 0x0000000000017941 */ /* 0x000fea0003800000 */
.L_x_119:
        /* <DEDUP_REMOVED lines=12> */
.L_x_122:
[----:B------:R-:W-:Y:S05]  /*59f0*/  BSYNC B1 ;  /* 0x0000000000017941 */ /* 0x000fea0003800000 */
.L_x_121:
        /* <DEDUP_REMOVED lines=12> */
.L_x_124:
[----:B------:R-:W-:Y:S05]  /*5ac0*/  BSYNC B1 ;  /* 0x0000000000017941 */ /* 0x000fea0003800000 */
.L_x_123:
        /* <DEDUP_REMOVED lines=12> */
.L_x_126:
[----:B------:R-:W-:Y:S05]  /*5b90*/  BSYNC B1 ;  /* 0x0000000000017941 */ /* 0x000fea0003800000 */
.L_x_125:
        /* <DEDUP_REMOVED lines=12> */
.L_x_128:
[----:B------:R-:W-:Y:S05]  /*5c60*/  BSYNC B1 ;  /* 0x0000000000017941 */ /* 0x000fea0003800000 */
.L_x_127:
        /* <DEDUP_REMOVED lines=12> */
.L_x_130:
[----:B------:R-:W-:Y:S05]  /*5d30*/  BSYNC B1 ;  /* 0x0000000000017941 */ /* 0x000fea0003800000 */
.L_x_129:
        /* <DEDUP_REMOVED lines=12> */
.L_x_132:
[----:B------:R-:W-:Y:S05]  /*5e00*/  BSYNC B1 ;  /* 0x0000000000017941 */ /* 0x000fea0003800000 */
.L_x_131:
        /* <DEDUP_REMOVED lines=12> */
.L_x_134:
[----:B------:R-:W-:Y:S05]  /*5ed0*/  BSYNC B1 ;  /* 0x0000000000017941 */ /* 0x000fea0003800000 */
.L_x_133:
        /* <DEDUP_REMOVED lines=12> */
.L_x_136:
[----:B------:R-:W-:Y:S05]  /*5fa0*/  BSYNC B1 ;  /* 0x0000000000017941 */ /* 0x000fea0003800000 */
.L_x_135:
        /* <DEDUP_REMOVED lines=12> */
.L_x_138:
[----:B------:R-:W-:Y:S05]  /*6070*/  BSYNC B1 ;  /* 0x0000000000017941 */ /* 0x000fea0003800000 */
.L_x_137:
        /* <DEDUP_REMOVED lines=12> */
.L_x_140:
[----:B------:R-:W-:Y:S05]  /*6140*/  BSYNC B1 ;  /* 0x0000000000017941 */ /* 0x000fea0003800000 */
.L_x_139:
        /* <DEDUP_REMOVED lines=12> */
.L_x_142:
[----:B------:R-:W-:Y:S05]  /*6210*/  BSYNC B1 ;  /* 0x0000000000017941 */ /* 0x000fea0003800000 */
.L_x_141:
        /* <DEDUP_REMOVED lines=12> */
.L_x_144:
[----:B------:R-:W-:Y:S05]  /*62e0*/  BSYNC B1 ;  /* 0x0000000000017941 */ /* 0x000fea0003800000 */
.L_x_143:
        /* <DEDUP_REMOVED lines=12> */
.L_x_146:
[----:B------:R-:W-:Y:S05]  /*63b0*/  BSYNC B1 ;  /* 0x0000000000017941 */ /* 0x000fea0003800000 */
.L_x_145:
        /* <DEDUP_REMOVED lines=12> */
.L_x_148:
[----:B------:R-:W-:Y:S05]  /*6480*/  BSYNC B1 ;  /* 0x0000000000017941 */ /* 0x000fea0003800000 */
.L_x_147:
        /* <DEDUP_REMOVED lines=12> */
.L_x_150:
[----:B------:R-:W-:Y:S05]  /*6550*/  BSYNC B1 ;  /* 0x0000000000017941 */ /* 0x000fea0003800000 */
.L_x_149:
        /* <DEDUP_REMOVED lines=12> */
.L_x_152:
[----:B------:R-:W-:Y:S05]  /*6620*/  BSYNC B1 ;  /* 0x0000000000017941 */ /* 0x000fea0003800000 */
.L_x_151:
        /* <DEDUP_REMOVED lines=12> */
.L_x_154:
[----:B------:R-:W-:Y:S05]  /*66f0*/  BSYNC B1 ;  /* 0x0000000000017941 */ /* 0x000fea0003800000 */
.L_x_153:
        /* <DEDUP_REMOVED lines=12> */
.L_x_156:
[----:B------:R-:W-:Y:S05]  /*67c0*/  BSYNC B1 ;  /* 0x0000000000017941 */ /* 0x000fea0003800000 */
.L_x_155:
        /* <DEDUP_REMOVED lines=12> */
.L_x_158:
[----:B------:R-:W-:Y:S05]  /*6890*/  BSYNC B1 ;  /* 0x0000000000017941 */ /* 0x000fea0003800000 */
.L_x_157:
        /* <DEDUP_REMOVED lines=12> */
.L_x_160:
[----:B------:R-:W-:Y:S05]  /*6960*/  BSYNC B1 ;  /* 0x0000000000017941 */ /* 0x000fea0003800000 */
.L_x_159:
        /* <DEDUP_REMOVED lines=12> */
.L_x_162:
[----:B------:R-:W-:Y:S05]  /*6a30*/  BSYNC B1 ;  /* 0x0000000000017941 */ /* 0x000fea0003800000 */
.L_x_161:
[----:B-----5:R-:W-:Y:S01]  /*6a40*/  LOP3.LUT R7, R7, 0xff, RZ, 0xc0, !PT ;  /* 0x000000ff07077812 */ /* 0x020fe200078ec0ff */
[----:B------:R-:W-:Y:S01]  /*6a50*/  BSSY B1, `(.L_x_163) ;  /* 0x000000b000017945 */ /* 0x000fe20003800000 */
[----:B------:R-:W-:Y:S02]  /*6a60*/  ISETP.LT.OR P2, PT, R33, 0x39, !P1 ;  /* 0x000000392100780c */ /* 0x000fe40004f41670 */
[----:B------:R-:W-:-:S05]  /*6a70*/  F2FP.F16.E4M3.UNPACK_B R7, R7 ;  /* 0x00000007ff07723e */ /* 0x000fca00020006ff */
[----:B012---:R-:W-:-:S05]  /*6a80*/  HADD2.F32 R16, -RZ, R7.H0_H0 ;  /* 0x20000007ff107230 */ /* 0x007fca0000004100 */
[----:B------:R-:W-:-:S04]  /*6a90*/  FMUL R7, R16, R9 ;  /* 0x0000000910077220 */ /* 0x000fc80000400000 */
[----:B------:R-:W-:-:S05]  /*6aa0*/  FFMA R7, R18, R8, R7 ;  /* 0x0000000812077223 */ /* 0x000fca0000000007 */
[----:B------:R-:W-:Y:S02]  /*6ab0*/  F2FP.SATFINITE.E4M3.F32.PACK_AB_MERGE_C R17, RZ, R7, RZ ;  /* 0x00000007ff11723e */ /* 0x000fe400048070ff */
[----:B------:R-:W-:-:S03]  /*6ac0*/  PRMT R7, RZ, 0x7610, R7 ;  /* 0x00007610ff077816 */ /* 0x000fc60000000007 */
[----:B------:R0:W-:Y:S01]  /*6ad0*/  @!P0 STG.E.U8 desc[UR20][R12.64+0x39], R17 ;  /* 0x000039110c008986 */ /* 0x0001e2000c101114 */
[----:B------:R-:W-:Y:S05]  /*6ae0*/  @P2 BRA `(.L_x_164) ;  /* 0x0000000000042947 */ /* 0x000fea0003800000 */
[----:B------:R1:W5:Y:S02]  /*6af0*/  LDG.E.U8 R7, desc[UR20][R14.64+0x38] ;  /* 0x000038140e077981 */ /* 0x000364000c1e1100 */
.L_x_164:
[----:B------:R-:W-:Y:S05]  /*6b00*/  BSYNC B1 ;  /* 0x0000000000017941 */ /* 0x000fea0003800000 */
.L_x_163:
        /* <DEDUP_REMOVED lines=12> */
.L_x_166:
[----:B------:R-:W-:Y:S05]  /*6bd0*/  BSYNC B1 ;  /* 0x0000000000017941 */ /* 0x000fea0003800000 */
.L_x_165:
[----:B------:R-:W-:Y:S05]  /*6be0*/  @P1 BRA `(.L_x_167) ;  /* 0x0000001000301947 */ /* 0x000fea0003800000 */
[----:B-----5:R-:W-:-:S04]  /*6bf0*/  LOP3.LUT R7, R7, 0xff, RZ, 0xc0, !PT ;  /* 0x000000ff07077812 */ /* 0x020fc800078ec0ff */
[----:B------:R-:W-:-:S05]  /*6c00*/  F2FP.F16.E4M3.UNPACK_B R7, R7 ;  /* 0x00000007ff07723e */ /* 0x000fca00020006ff */
[----:B------:R-:W-:-:S05]  /*6c10*/  HADD2.F32 R12, -RZ, R7.H0_H0 ;  /* 0x20000007ff0c7230 */ /* 0x000fca0000004100 */
[----:B------:R-:W-:-:S04]  /*6c20*/  FMUL R7, R12, R9 ;  /* 0x000000090c077220 */ /* 0x000fc80000400000 */
[----:B------:R-:W-:-:S05]  /*6c30*/  FFMA R7, R20, R8, R7 ;  /* 0x0000000814077223 */ /* 0x000fca0000000007 */
[----:B------:R-:W-:-:S05]  /*6c40*/  F2FP.SATFINITE.E4M3.F32.PACK_AB_MERGE_C R7, RZ, R7, RZ ;  /* 0x00000007ff07723e */ /* 0x000fca00048070ff */
[----:B------:R0:W-:Y:S01]  /*6c50*/  STG.E.U8 desc[UR20][R10.64+0x39], R7 ;  /* 0x000039070a007986 */ /* 0x0001e2000c101114 */
[----:B------:R-:W-:Y:S05]  /*6c60*/  BRA `(.L_x_167) ;  /* 0x0000001000107947 */ /* 0x000fea0003800000 */
.L_x_38:
[C---:B------:R-:W-:Y:S01]  /*6c70*/  ISETP.GE.AND P0, PT, R34.reuse, 0x1, PT ;  /* 0x000000012200780c */ /* 0x040fe20003f06270 */
[-C--:B--2---:R-:W-:Y:S01]  /*6c80*/  FMUL R147, R147, R8.reuse ;  /* 0x0000000893937220 */ /* 0x084fe20000400000 */
[----:B------:R-:W-:Y:S01]  /*6c90*/  ISETP.GE.AND P2, PT, R34, 0x9, PT ;  /* 0x000000092200780c */ /* 0x000fe20003f46270 */
[-C--:B------:R-:W-:Y:S01]  /*6ca0*/  FMUL R142, R142, R8.reuse ;  /* 0x000000088e8e7220 */ /* 0x080fe20000400000 */
[----:B------:R-:W-:Y:S01]  /*6cb0*/  ISETP.LT.OR P1, PT, R33, 0x1, !P0 ;  /* 0x000000012100780c */ /* 0x000fe20004721670 */
[-C--:B------:R-:W-:Y:S01]  /*6cc0*/  FMUL R145, R145, R8.reuse ;  /* 0x0000000891917220 */ /* 0x080fe20000400000 */
[----:B------:R-:W-:Y:S01]  /*6cd0*/  F2FP.SATFINITE.E4M3.F32.PACK_AB_MERGE_C R147, RZ, R147, RZ ;  /* 0x00000093ff93723e */ /* 0x000fe200048070ff */
[-C--:B------:R-:W-:Y:S01]  /*6ce0*/  FMUL R140, R140, R8.reuse ;  /* 0x000000088c8c7220 */ /* 0x080fe20000400000 */
[----:B------:R-:W-:Y:S01]  /*6cf0*/  ISETP.LT.OR P4, PT, R33, 0x2, !P0 ;  /* 0x000000022100780c */ /* 0x000fe20004781670 */
[-C--:B------:R-:W-:Y:S01]  /*6d00*/  FMUL R143, R143, R8.reuse ;  /* 0x000000088f8f7220 */ /* 0x080fe20000400000 */
[C---:B------:R-:W-:Y:S01]  /*6d10*/  ISETP.LT.OR P5, PT, R33.reuse, 0x1, !P2 ;  /* 0x000000012100780c */ /* 0x040fe200057a1670 */
[-C--:B------:R-:W-:Y:S01]  /*6d20*/  FMUL R138, R138, R8.reuse ;  /* 0x000000088a8a7220 */ /* 0x080fe20000400000 */
[----:B------:R-:W-:Y:S01]  /*6d30*/  ISETP.LT.OR P6, PT, R33, 0x2, !P2 ;  /* 0x000000022100780c */ /* 0x000fe200057c1670 */
[----:B------:R-:W-:Y:S01]  /*6d40*/  FMUL R141, R141, R8 ;  /* 0x000000088d8d7220 */ /* 0x000fe20000400000 */
[----:B------:R-:W-:Y:S01]  /*6d50*/  F2FP.SATFINITE.E4M3.F32.PACK_AB_MERGE_C R7, RZ, R142, RZ ;  /* 0x0000008eff07723e */ /* 0x000fe200048070ff */
[-C--:B------:R-:W-:Y:S01]  /*6d60*/  FMUL R136, R136, R8.reuse ;  /* 0x0000000888887220 */ /* 0x080fe20000400000 */
[----:B------:R-:W-:Y:S01]  /*6d70*/  F2FP.SATFINITE.E4M3.F32.PACK_AB_MERGE_C R145, RZ, R145, RZ ;  /* 0x00000091ff91723e */ /* 0x000fe200048070ff */
[----:B------:R-:W-:Y:S01]  /*6d80*/  @!P1 STG.E.U8 desc[UR20][R16.64], R147 ;  /* 0x0000009310009986 */ /* 0x000fe2000c101114 */
[----:B------:R-:W-:Y:S01]  /*6d90*/  ISETP.LT.OR P1, PT, R33, 0x9, !P0 ;  /* 0x000000092100780c */ /* 0x000fe20004721670 */
[----:B------:R-:W-:Y:S01]  /*6da0*/  FMUL R139, R139, R8 ;  /* 0x000000088b8b7220 */ /* 0x000fe20000400000 */
[----:B------:R-:W-:Y:S01]  /*6db0*/  F2FP.SATFINITE.E4M3.F32.PACK_AB_MERGE_C R25, RZ, R140, RZ ;  /* 0x0000008cff19723e */ /* 0x000fe200048070ff */
[----:B------:R0:W-:Y:S01]  /*6dc0*/  @!P4 STG.E.U8 desc[UR20][R16.64+0x1], R7 ;  /* 0x000001071000c986 */ /* 0x0001e2000c101114 */
[----:B------:R-:W-:Y:S01]  /*6dd0*/  F2FP.SATFINITE.E4M3.F32.PACK_AB_MERGE_C R143, RZ, R143, RZ ;  /* 0x0000008fff8f723e */ /* 0x000fe200048070ff */
[-C--:B------:R-:W-:Y:S01]  /*6de0*/  FMUL R134, R134, R8.reuse ;  /* 0x0000000886867220 */ /* 0x080fe20000400000 */
[C---:B------:R-:W-:Y:S01]  /*6df0*/  ISETP.LT.OR P4, PT, R33.reuse, 0xa, !P0 ;  /* 0x0000000a2100780c */ /* 0x040fe20004781670 */
[----:B------:R-:W-:Y:S01]  /*6e00*/  @!P5 STG.E.U8 desc[UR20][R14.64], R145 ;  /* 0x000000910e00d986 */ /* 0x000fe2000c101114 */
[----:B------:R-:W-:Y:S01]  /*6e10*/  ISETP.LT.OR P5, PT, R33, 0x9, !P2 ;  /* 0x000000092100780c */ /* 0x000fe200057a1670 */
[-C--:B------:R-:W-:Y:S01]  /*6e20*/  FMUL R137, R137, R8.reuse ;  /* 0x0000000889897220 */ /* 0x080fe20000400000 */
[----:B------:R-:W-:Y:S01]  /*6e30*/  F2FP.SATFINITE.E4M3.F32.PACK_AB_MERGE_C R141, RZ, R141, RZ ;  /* 0x0000008dff8d723e */ /* 0x000fe200048070ff */
[----:B------:R1:W-:Y:S01]  /*6e40*/  @!P6 STG.E.U8 desc[UR20][R14.64+0x1], R25 ;  /* 0x000001190e00e986 */ /* 0x0003e2000c101114 */
[C---:B------:R-:W-:Y:S01]  /*6e50*/  ISETP.LT.OR P6, PT, R33.reuse, 0xa, !P2 ;  /* 0x0000000a2100780c */ /* 0x040fe200057c1670 */
[-C--:B------:R-:W-:Y:S01]  /*6e60*/  FMUL R132, R132, R8.reuse ;  /* 0x0000000884847220 */ /* 0x080fe20000400000 */
[----:B------:R-:W-:Y:S01]  /*6e70*/  F2FP.SATFINITE.E4M3.F32.PACK_AB_MERGE_C R139, RZ, R139, RZ ;  /* 0x0000008bff8b723e */ /* 0x000fe200048070ff */
[----:B------:R-:W-:Y:S01]  /*6e80*/  @!P1 STG.E.U8 desc[UR20][R16.64+0x8], R143 ;  /* 0x0000088f10009986 */ /* 0x000fe2000c101114 */
[----:B------:R-:W-:Y:S01]  /*6e90*/  ISETP.LT.OR P1, PT, R33, 0x11, !P0 ;  /* 0x000000112100780c */ /* 0x000fe20004721670 */
[----:B------:R-:W-:Y:S01]  /*6ea0*/  FMUL R135, R135, R8 ;  /* 0x0000000887877220 */ /* 0x000fe20000400000 */
[----:B0-----:R-:W-:Y:S01]  /*6eb0*/  F2FP.SATFINITE.E4M3.F32.PACK_AB_MERGE_C R7, RZ, R138, RZ ;  /* 0x0000008aff07723e */ /* 0x001fe200048070ff */
[-C--:B------:R-:W-:Y:S01]  /*6ec0*/  FMUL R130, R130, R8.reuse ;  /* 0x0000000882827220 */ /* 0x080fe20000400000 */
[----:B------:R-:W-:Y:S01]  /*6ed0*/  F2FP.SATFINITE.E4M3.F32.PACK_AB_MERGE_C R137, RZ, R137, RZ ;  /* 0x00000089ff89723e */ /* 0x000fe200048070ff */
[----:B------:R-:W-:Y:S01]  /*6ee0*/  FMUL R133, R133, R8 ;  /* 0x0000000885857220 */ /* 0x000fe20000400000 */
[----:B------:R-:W-:Y:S01]  /*6ef0*/  F2FP.SATFINITE.E4M3.F32.PACK_AB_MERGE_C R135, RZ, R135, RZ ;  /* 0x00000087ff87723e */ /* 0x000fe200048070ff */
[----:B------:R0:W-:Y:S01]  /*6f00*/  @!P4 STG.E.U8 desc[UR20][R16.64+0x9], R7 ;  /* 0x000009071000c986 */ /* 0x0001e2000c101114 */
[----:B-1----:R-:W-:Y:S01]  /*6f10*/  F2FP.SATFINITE.E4M3.F32.PACK_AB_MERGE_C R25, RZ, R136, RZ ;  /* 0x00000088ff19723e */ /* 0x002fe200048070ff */
        /* <DEDUP_REMOVED lines=15> */
[-C--:B------:R-:W-:Y:S01]  /*7010*/  FMUL R127, R127, R8.reuse ;  /* 0x000000087f7f7220 */ /* 0x080fe20000400000 */
[----:B------:R-:W-:Y:S01]  /*7020*/  FMUL R122, R122, R8 ;  /* 0x000000087a7a7220 */ /* 0x000fe20000400000 */
[----:B------:R-:W-:Y:S01]  /*7030*/  F2FP.SATFINITE.E4M3.F32.PACK_AB_MERGE_C R129, RZ, R129, RZ ;  /* 0x00000081ff81723e */ /* 0x000fe200048070ff */
[----:B------:R0:W-:Y:S01]  /*7040*/  @!P4 STG.E.U8 desc[UR20][R16.64+0x11], R7 ;  /* 0x000011071000c986 */ /* 0x0001e2000c101114 */
[----:B-1----:R-:W-:Y:S01]  /*7050*/  F2FP.SATFINITE.E4M3.F32.PACK_AB_MERGE_C R25, RZ, R132, RZ ;  /* 0x00000084ff19723e */ /* 0x002fe200048070ff */
[-C--:B------:R-:W-:Y:S01]  /*7060*/  FMUL R125, R125, R8.reuse ;  /* 0x000000087d7d7220 */ /* 0x080fe20000400000 */
[C---:B------:R-:W-:Y:S01]  /*7070*/  ISETP.LT.OR P4, PT, R33.reuse, 0x1a, !P0 ;  /* 0x0000001a2100780c */ /* 0x040fe20004781670 */
[----:B------:R-:W-:Y:S01]  /*7080*/  @!P5 STG.E.U8 desc[UR20][R14.64+0x10], R137 ;  /* 0x000010890e00d986 */ /* 0x000fe2000c101114 */
[C---:B------:R-:W-:Y:S01]  /*7090*/  ISETP.LT.OR P5, PT, R33.reuse, 0x19, !P2 ;  /* 0x000000192100780c */ /* 0x040fe200057a1670 */
[-C--:B------:R-:W-:Y:S01]  /*70a0*/  FMUL R120, R120, R8.reuse ;  /* 0x0000000878787220 */ /* 0x080fe20000400000 */
[----:B------:R-:W-:Y:S01]  /*70b0*/  F2FP.SATFINITE.E4M3.F32.PACK_AB_MERGE_C R127, RZ, R127, RZ ;  /* 0x0000007fff7f723e */ /* 0x000fe200048070ff */
[----:B------:R1:W-:Y:S01]  /*70c0*/  @!P6 STG.E.U8 desc[UR20][R14.64+0x11], R25 ;  /* 0x000011190e00e986 */ /* 0x0003e2000c101114 */
[----:B------:R-:W-:Y:S01]  /*70d0*/  ISETP.LT.OR P6, PT, R33, 0x1a, !P2 ;  /* 0x0000001a2100780c */ /* 0x000fe200057c1670 */
        /* <DEDUP_REMOVED lines=8> */
[-C--:B------:R-:W-:Y:S01]  /*7160*/  FMUL R116, R116, R8.reuse ;  /* 0x0000000874747220 */ /* 0x080fe20000400000 */
[----:B------:R-:W-:Y:S01]  /*7170*/  FMUL R114, R114, R8 ;  /* 0x0000000872727220 */ /* 0x000fe20000400000 */
[----:B-1----:R-:W-:Y:S01]  /*7180*/  F2FP.SATFINITE.E4M3.F32.PACK_AB_MERGE_C R25, RZ, R128, RZ ;  /* 0x00000080ff19723e */ /* 0x002fe200048070ff */
[----:B------:R0:W-:Y:S01]  /*7190*/  @!P4 STG.E.U8 desc[UR20][R16.64+0x19], R7 ;  /* 0x000019071000c986 */ /* 0x0001e2000c101114 */
[----:B------:R-:W-:Y:S01]  /*71a0*/  ISETP.LT.OR P4, PT, R33, 0x22, !P0 ;  /* 0x000000222100780c */ /* 0x000fe20004781670 */
[-C--:B------:R-:W-:Y:S01]  /*71b0*/  FMUL R119, R119, R8.reuse ;  /* 0x0000000877777220 */ /* 0x080fe20000400000 */
[----:B------:R-:W-:Y:S01]  /*71c0*/  F2FP.SATFINITE.E4M3.F32.PACK_AB_MERGE_C R121, RZ, R121, RZ ;  /* 0x00000079ff79723e */ /* 0x000fe200048070ff */
[----:B------:R-:W-:Y:S01]  /*71d0*/  @!P5 STG.E.U8 desc[UR20][R14.64+0x18], R133 ;  /* 0x000018850e00d986 */ /* 0x000fe2000c101114 */
[----:B------:R-:W-:Y:S01]  /*71e0*/  ISETP.LT.OR P5, PT, R33, 0x21, !P2 ;  /* 0x000000212100780c */ /* 0x000fe200057a1670 */
[----:B------:R-:W-:Y:S01]  /*71f0*/  FMUL R117, R117, R8 ;  /* 0x0000000875757220 */ /* 0x000fe20000400000 */
[----:B------:R-:W-:Y:S01]  /*7200*/  F2FP.SATFINITE.E4M3.F32.PACK_AB_MERGE_C R27, RZ, R114, RZ ;  /* 0x00000072ff1b723e */ /* 0x000fe200048070ff */
[----:B------:R1:W-:Y:S01]  /*7210*/  @!P6 STG.E.U8 desc[UR20][R14.64+0x19], R25 ;  /* 0x000019190e00e986 */ /* 0x0003e2000c101114 */
[----:B------:R-:W-:Y:S01]  /*7220*/  ISETP.LT.OR P6, PT, R33, 0x22, !P2 ;  /* 0x000000222100780c */ /* 0x000fe200057c1670 */
[-C--:B------:R-:W-:Y:S01]  /*7230*/  FMUL R112, R112, R8.reuse ;  /* 0x0000000870707220 */ /* 0x080fe20000400000 */
[-C--:B------:R-:W-:Y:S01]  /*7240*/  FMUL R115, R115, R8.reuse ;  /* 0x0000000873737220 */ /* 0x080fe20000400000 */
        /* <DEDUP_REMOVED lines=39> */
[-C--:B------:R-:W-:Y:S01]  /*74c0*/  FMUL R103, R103, R8.reuse ;  /* 0x0000000867677220 */ /* 0x080fe20000400000 */
[----:B------:R-:W-:Y:S01]  /*74d0*/  @!P1 STG.E.U8 desc[UR20][R16.64+0x30], R123 ;  /* 0x0000307b10009986 */ /* 0x000fe2000c101114 */
[----:B------:R-:W-:Y:S01]  /*74e0*/  ISETP.LT.OR P1, PT, R33, 0x39, !P0 ;  /* 0x000000392100780c */ /* 0x000fe20004721670 */
[-C--:B------:R-:W-:Y:S01]  /*74f0*/  FMUL R101, R101, R8.reuse ;  /* 0x0000000865657220 */ /* 0x080fe20000400000 */
[----:B------:R-:W-:Y:S01]  /*7500*/  ISETP.LT.OR P0, PT, R33, 0x3a, !P0 ;  /* 0x0000003a2100780c */ /* 0x000fe20004701670 */
[----:B------:R-:W-:Y:S01]  /*7510*/  FMUL R96, R96, R8 ;  /* 0x0000000860607220 */ /* 0x000fe20000400000 */
[----:B0-----:R-:W-:Y:S01]  /*7520*/  F2FP.SATFINITE.E4M3.F32.PACK_AB_MERGE_C R7, RZ, R118, RZ ;  /* 0x00000076ff07723e */ /* 0x001fe200048070ff */
[-C--:B------:R-:W-:Y:S01]  /*7530*/  FMUL R94, R94, R8.reuse ;  /* 0x000000085e5e7220 */ /* 0x080fe20000400000 */
[----:B------:R-:W-:Y:S01]  /*7540*/  F2FP.SATFINITE.E4M3.F32.PACK_AB_MERGE_C R105, RZ, R105, RZ ;  /* 0x00000069ff69723e */ /* 0x000fe200048070ff */
[----:B------:R-:W-:Y:S01]  /*7550*/  FMUL R97, R97, R8 ;  /* 0x0000000861617220 */ /* 0x000fe20000400000 */
[----:B-1----:R-:W-:Y:S01]  /*7560*/  F2FP.SATFINITE.E4M3.F32.PACK_AB_MERGE_C R25, RZ, R116, RZ ;  /* 0x00000074ff19723e */ /* 0x002fe200048070ff */
[----:B------:R0:W-:Y:S01]  /*7570*/  @!P4 STG.E.U8 desc[UR20][R16.64+0x31], R7 ;  /* 0x000031071000c986 */ /* 0x0001e2000c101114 */
[----:B------:R-:W-:Y:S01]  /*7580*/  ISETP.LT.OR P4, PT, R33, 0x39, !P2 ;  /* 0x000000392100780c */ /* 0x000fe20005781670 */
[-C--:B------:R-:W-:Y:S01]  /*7590*/  FMUL R99, R99, R8.reuse ;  /* 0x0000000863637220 */ /* 0x080fe20000400000 */
[----:B------:R-:W-:Y:S01]  /*75a0*/  ISETP.LT.OR P2, PT, R33, 0x3a, !P2 ;  /* 0x0000003a2100780c */ /* 0x000fe20005741670 */
[----:B------:R-:W-:Y:S01]  /*75b0*/  @!P5 STG.E.U8 desc[UR20][R14.64+0x30], R121 ;  /* 0x000030790e00d986 */ /* 0x000fe2000c101114 */
[----:B------:R-:W-:Y:S01]  /*75c0*/  F2FP.SATFINITE.E4M3.F32.PACK_AB_MERGE_C R103, RZ, R103, RZ ;  /* 0x00000067ff67723e */ /* 0x000fe200048070ff */
[-C--:B------:R-:W-:Y:S01]  /*75d0*/  FMUL R92, R92, R8.reuse ;  /* 0x000000085c5c7220 */ /* 0x080fe20000400000 */
[----:B------:R-:W-:Y:S01]  /*75e0*/  F2FP.SATFINITE.E4M3.F32.PACK_AB_MERGE_C R101, RZ, R101, RZ ;  /* 0x00000065ff65723e */ /* 0x000fe200048070ff */
[----:B------:R-:W-:Y:S01]  /*75f0*/  @!P6 STG.E.U8 desc[UR20][R14.64+0x31], R25 ;  /* 0x000031190e00e986 */ /* 0x000fe2000c101114 */
[----:B------:R-:W-:Y:S01]  /*7600*/  F2FP.SATFINITE.E4M3.F32.PACK_AB_MERGE_C R97, RZ, R97, RZ ;  /* 0x00000061ff61723e */ /* 0x000fe200048070ff */
[-C--:B------:R-:W-:Y:S01]  /*7610*/  FMUL R88, R88, R8.reuse ;  /* 0x0000000858587220 */ /* 0x080fe20000400000 */
[-C--:B------:R-:W-:Y:S01]  /*7620*/  FMUL R95, R95, R8.reuse ;  /* 0x000000085f5f7220 */ /* 0x080fe20000400000 */
[----:B------:R-:W-:Y:S01]  /*7630*/  @!P0 STG.E.U8 desc[UR20][R16.64+0x39], R27 ;  /* 0x0000391b10008986 */ /* 0x000fe2000c101114 */
[----:B------:R-:W-:Y:S01]  /*7640*/  ISETP.GE.AND P0, PT, R34, 0x81, PT ;  /* 0x000000812200780c */ /* 0x000fe20003f06270 */
[----:B------:R-:W-:Y:S01]  /*7650*/  FMUL R93, R93, R8 ;  /* 0x000000085d5d7220 */ /* 0x000fe20000400000 */
[----:B0-----:R-:W-:Y:S01]  /*7660*/  F2FP.SATFINITE.E4M3.F32.PACK_AB_MERGE_C R7, RZ, R112, RZ ;  /* 0x00000070ff07723e */ /* 0x001fe200048070ff */
[----:B------:R0:W-:Y:S01]  /*7670*/  @!P1 STG.E.U8 desc[UR20][R16.64+0x38], R119 ;  /* 0x0000387710009986 */ /* 0x0001e2000c101114 */
[C---:B------:R-:W-:Y:S01]  /*7680*/  ISETP.LT.OR P6, PT, R33.reuse, 0x1, !P0 ;  /* 0x000000012100780c */ /* 0x040fe200047c1670 */
[-C--:B------:R-:W-:Y:S01]  /*7690*/  FMUL R90, R90, R8.reuse ;  /* 0x000000085a5a7220 */ /* 0x080fe20000400000 */
[----:B------:R-:W-:Y:S01]  /*76a0*/  ISETP.LT.OR P5, PT, R33, 0x2, !P0 ;  /* 0x000000022100780c */ /* 0x000fe200047a1670 */
[----:B------:R-:W-:Y:S01]  /*76b0*/  @!P4 STG.E.U8 desc[UR20][R14.64+0x38], R117 ;  /* 0x000038750e00c986 */ /* 0x000fe2000c101114 */
[----:B------:R-:W-:Y:S01]  /*76c0*/  ISETP.GE.AND P1, PT, R34, 0x89, PT ;  /* 0x000000892200780c */ /* 0x000fe20003f26270 */
[-C--:B------:R-:W-:Y:S01]  /*76d0*/  FMUL R23, R23, R8.reuse ;  /* 0x0000000817177220 */ /* 0x080fe20000400000 */
[----:B------:R-:W-:Y:S01]  /*76e0*/  F2FP.SATFINITE.E4M3.F32.PACK_AB_MERGE_C R99, RZ, R99, RZ ;  /* 0x00000063ff63723e */ /* 0x000fe200048070ff */
[----:B------:R1:W-:Y:S01]  /*76f0*/  @!P2 STG.E.U8 desc[UR20][R14.64+0x39], R7 ;  /* 0x000039070e00a986 */ /* 0x0003e2000c101114 */
[----:B------:R-:W-:Y:S01]  /*7700*/  ISETP.LT.OR P4, PT, R33, 0x1, !P1 ;  /* 0x000000012100780c */ /* 0x000fe20004f81670 */
[-C--:B------:R-:W-:Y:S01]  /*7710*/  FMUL R91, R91, R8.reuse ;  /* 0x000000085b5b7220 */ /* 0x080fe20000400000 */
[----:B------:R-:W-:Y:S01]  /*7720*/  ISETP.LT.OR P2, PT, R33, 0xa, !P0 ;  /* 0x0000000a2100780c */ /* 0x000fe20004741670 */
[----:B------:R-:W-:Y:S01]  /*7730*/  FMUL R89, R89, R8 ;  /* 0x0000000859597220 */ /* 0x000fe20000400000 */
[----:B0-----:R-:W-:Y:S01]  /*7740*/  F2FP.SATFINITE.E4M3.F32.PACK_AB_MERGE_C R17, RZ, R110, RZ ;  /* 0x0000006eff11723e */ /* 0x001fe200048070ff */
[----:B------:R-:W-:Y:S01]  /*7750*/  @!P6 STG.E.U8 desc[UR20][R12.64], R115 ;  /* 0x000000730c00e986 */ /* 0x000fe2000c101114 */
[C---:B------:R-:W-:Y:S01]  /*7760*/  ISETP.LT.OR P6, PT, R33.reuse, 0x2, !P1 ;  /* 0x000000022100780c */ /* 0x040fe20004fc1670 */
[-C--:B------:R-:W-:Y:S01]  /*7770*/  FMUL R22, R22, R8.reuse ;  /* 0x0000000816167220 */ /* 0x080fe20000400000 */
[----:B------:R-:W-:Y:S01]  /*7780*/  F2FP.SATFINITE.E4M3.F32.PACK_AB_MERGE_C R95, RZ, R95, RZ ;  /* 0x0000005fff5f723e */ /* 0x000fe200048070ff */
[----:B------:R-:W-:Y:S01]  /*7790*/  @!P5 STG.E.U8 desc[UR20][R12.64+0x1], R17 ;  /* 0x000001110c00d986 */ /* 0x000fe2000c101114 */
[----:B------:R-:W-:Y:S01]  /*77a0*/  ISETP.LT.OR P5, PT, R33, 0x9, !P0 ;  /* 0x000000092100780c */ /* 0x000fe200047a1670 */
[----:B------:R-:W-:Y:S01]  /*77b0*/  FMUL R19, R19, R8 ;  /* 0x0000000813137220 */ /* 0x000fe20000400000 */
[----:B-1----:R-:W-:Y:S01]  /*77c0*/  F2FP.SATFINITE.E4M3.F32.PACK_AB_MERGE_C R7, RZ, R108, RZ ;  /* 0x0000006cff07723e */ /* 0x002fe200048070ff */
[----:B------:R-:W-:Y:S01]  /*77d0*/  @!P4 STG.E.U8 desc[UR20][R10.64], R113 ;  /* 0x000000710a00c986 */ /* 0x000fe2000c101114 */
[----:B------:R-:W-:Y:S01]  /*77e0*/  F2FP.SATFINITE.E4M3.F32.PACK_AB_MERGE_C R15, RZ, R106, RZ ;  /* 0x0000006aff0f723e */ /* 0x000fe200048070ff */
[-C--:B------:R-:W-:Y:S01]  /*77f0*/  FMUL R18, R18, R8.reuse ;  /* 0x0000000812127220 */ /* 0x080fe20000400000 */
[----:B------:R-:W-:Y:S01]  /*7800*/  ISETP.LT.OR P4, PT, R33, 0x9, !P1 ;  /* 0x000000092100780c */ /* 0x000fe20004f81670 */
[-C--:B------:R-:W-:Y:S01]  /*7810*/  FMUL R21, R21, R8.reuse ;  /* 0x0000000815157220 */ /* 0x080fe20000400000 */
[----:B------:R-:W-:Y:S01]  /*7820*/  F2FP.SATFINITE.E4M3.F32.PACK_AB_MERGE_C R93, RZ, R93, RZ ;  /* 0x0000005dff5d723e */ /* 0x000fe200048070ff */
[----:B------:R0:W-:Y:S01]  /*7830*/  @!P6 STG.E.U8 desc[UR20][R10.64+0x1], R7 ;  /* 0x000001070a00e986 */ /* 0x0001e2000c101114 */
[C---:B------:R-:W-:Y:S01]  /*7840*/  ISETP.LT.OR P6, PT, R33.reuse, 0xa, !P1 ;  /* 0x0000000a2100780c */ /* 0x040fe20004fc1670 */
[----:B------:R-:W-:Y:S01]  /*7850*/  FMUL R20, R20, R8 ;  /* 0x0000000814147220 */ /* 0x000fe20000400000 */
[----:B------:R-:W-:Y:S01]  /*7860*/  F2FP.SATFINITE.E4M3.F32.PACK_AB_MERGE_C R23, RZ, R23, RZ ;  /* 0x00000017ff17723e */ /* 0x000fe200048070ff */
[----:B------:R1:W-:Y:S01]  /*7870*/  @!P2 STG.E.U8 desc[UR20][R12.64+0x9], R15 ;  /* 0x0000090f0c00a986 */ /* 0x0003e2000c101114 */
[----:B------:R-:W-:-:S02]  /*7880*/  ISETP.LT.OR P2, PT, R33, 0x12, !P0 ;  /* 0x000000122100780c */ /* 0x000fc40004741670 */
[----:B------:R-:W-:Y:S01]  /*7890*/  F2FP.SATFINITE.E4M3.F32.PACK_AB_MERGE_C R91, RZ, R91, RZ ;  /* 0x0000005bff5b723e */ /* 0x000fe200048070ff */
[----:B------:R-:W-:Y:S01]  /*78a0*/  @!P5 STG.E.U8 desc[UR20][R12.64+0x8], R109 ;  /* 0x0000086d0c00d986 */ /* 0x000fe2000c101114 */
[C---:B------:R-:W-:Y:S02]  /*78b0*/  ISETP.LT.OR P5, PT, R33.reuse, 0x11, !P0 ;  /* 0x000000112100780c */ /* 0x040fe400047a1670 */
[----:B------:R-:W-:Y:S01]  /*78c0*/  F2FP.SATFINITE.E4M3.F32.PACK_AB_MERGE_C R89, RZ, R89, RZ ;  /* 0x00000059ff59723e */ /* 0x000fe200048070ff */
[----:B------:R-:W-:Y:S01]  /*78d0*/  @!P4 STG.E.U8 desc[UR20][R10.64+0x8], R111 ;  /* 0x0000086f0a00c986 */ /* 0x000fe2000c101114 */
[----:B0-----:R-:W-:Y:S02]  /*78e0*/  F2FP.SATFINITE.E4M3.F32.PACK_AB_MERGE_C R7, RZ, R104, RZ ;  /* 0x00000068ff07723e */ /* 0x001fe400048070ff */
[C---:B------:R-:W-:Y:S02]  /*78f0*/  ISETP.LT.OR P4, PT, R33.reuse, 0x11, !P1 ;  /* 0x000000112100780c */ /* 0x040fe40004f81670 */
[----:B-1----:R-:W-:Y:S01]  /*7900*/  F2FP.SATFINITE.E4M3.F32.PACK_AB_MERGE_C R15, RZ, R100, RZ ;  /* 0x00000064ff0f723e */ /* 0x002fe200048070ff */
[----:B------:R0:W-:Y:S01]  /*7910*/  @!P6 STG.E.U8 desc[UR20][R10.64+0x9], R7 ;  /* 0x000009070a00e986 */ /* 0x0001e2000c101114 */
[----:B------:R-:W-:-:S02]  /*7920*/  ISETP.LT.OR P6, PT, R33, 0x12, !P1 ;  /* 0x000000122100780c */ /* 0x000fc40004fc1670 */
[----:B------:R-:W-:Y:S01]  /*7930*/  F2FP.SATFINITE.E4M3.F32.PACK_AB_MERGE_C R19, RZ, R19, RZ ;  /* 0x00000013ff13723e */ /* 0x000fe200048070ff */
[----:B------:R1:W-:Y:S01]  /*7940*/  @!P2 STG.E.U8 desc[UR20][R12.64+0x11], R15 ;  /* 0x0000110f0c00a986 */ /* 0x0003e2000c101114 */
[C---:B------:R-:W-:Y:S02]  /*7950*/  ISETP.LT.OR P2, PT, R33.reuse, 0x1a, !P0 ;  /* 0x0000001a2100780c */ /* 0x040fe40004741670 */
[----:B------:R-:W-:Y:S01]  /*7960*/  F2FP.SATFINITE.E4M3.F32.PACK_AB_MERGE_C R21, RZ, R21, RZ ;  /* 0x00000015ff15723e */ /* 0x000fe200048070ff */
[----:B------:R-:W-:Y:S01]  /*7970*/  @!P5 STG.E.U8 desc[UR20][R12.64+0x10], R107 ;  /* 0x0000106b0c00d986 */ /* 0x000fe2000c101114 */
[----:B------:R-:W-:Y:S02]  /*7980*/  ISETP.LT.OR P5, PT, R33, 0x19, !P0 ;  /* 0x000000192100780c */ /* 0x000fe400047a1670 */
[----:B------:R-:W-:Y:S01]  /*7990*/  F2FP.SATFINITE.E4M3.F32.PACK_AB_MERGE_C R17, RZ, R20, RZ ;  /* 0x00000014ff11723e */ /* 0x000fe200048070ff */
[----:B------:R-:W-:Y:S01]  /*79a0*/  @!P4 STG.E.U8 desc[UR20][R10.64+0x10], R105 ;  /* 0x000010690a00c986 */ /* 0x000fe2000c101114 */
[----:B0-----:R-:W-:-:S02]  /*79b0*/  F2FP.SATFINITE.E4M3.F32.PACK_AB_MERGE_C R7, RZ, R102, RZ ;  /* 0x00000066ff07723e */ /* 0x001fc400048070ff */
[C---:B------:R-:W-:Y:S02]  /*79c0*/  ISETP.LT.OR P4, PT, R33.reuse, 0x19, !P1 ;  /* 0x000000192100780c */ /* 0x040fe40004f81670 */
[----:B-1----:R-:W-:Y:S01]  /*79d0*/  F2FP.SATFINITE.E4M3.F32.PACK_AB_MERGE_C R15, RZ, R98, RZ ;  /* 0x00000062ff0f723e */ /* 0x002fe200048070ff */
[----:B------:R0:W-:Y:S01]  /*79e0*/  @!P6 STG.E.U8 desc[UR20][R10.64+0x11], R7 ;  /* 0x000011070a00e986 */ /* 0x0001e2000c101114 */
[----:B------:R-:W-:-:S03]  /*79f0*/  ISETP.LT.OR P6, PT, R33, 0x1a, !P1 ;  /* 0x0000001a2100780c */ /* 0x000fc60004fc1670 */
[----:B------:R1:W-:Y:S01]  /*7a00*/  @!P2 STG.E.U8 desc[UR20][R12.64+0x19], R15 ;  /* 0x0000190f0c00a986 */ /* 0x0003e2000c101114 */
[----:B------:R-:W-:-:S03]  /*7a10*/  ISETP.LT.OR P2, PT, R33, 0x22, !P0 ;  /* 0x000000222100780c */ /* 0x000fc60004741670 */
[----:B------:R-:W-:Y:S01]  /*7a20*/  @!P5 STG.E.U8 desc[UR20][R12.64+0x18], R103 ;  /* 0x000018670c00d986 */ /* 0x000fe2000c101114 */
[C---:B------:R-:W-:Y:S02]  /*7a30*/  ISETP.LT.OR P5, PT, R33.reuse, 0x21, !P0 ;  /* 0x000000212100780c */ /* 0x040fe400047a1670 */
[----:B0-----:R-:W-:Y:S01]  /*7a40*/  F2FP.SATFINITE.E4M3.F32.PACK_AB_MERGE_C R7, RZ, R96, RZ ;  /* 0x00000060ff07723e */ /* 0x001fe200048070ff */
[----:B------:R-:W-:Y:S01]  /*7a50*/  @!P4 STG.E.U8 desc[UR20][R10.64+0x18], R101 ;  /* 0x000018650a00c986 */ /* 0x000fe2000c101114 */
        /* <DEDUP_REMOVED lines=25> */
[C---:B------:R-:W-:Y:S02]  /*7bf0*/  ISETP.LT.OR P2, PT, R33.reuse, 0x39, !P0 ;  /* 0x000000392100780c */ /* 0x040fe40004741670 */
[C---:B------:R-:W-:Y:S01]  /*7c00*/  ISETP.LT.OR P0, PT, R33.reuse, 0x3a, !P0 ;  /* 0x0000003a2100780c */ /* 0x040fe20004701670 */
[----:B------:R1:W-:Y:S01]  /*7c10*/  @!P5 STG.E.U8 desc[UR20][R12.64+0x30], R91 ;  /* 0x0000305b0c00d986 */ /* 0x0003e2000c101114 */
[C---:B------:R-:W-:Y:S02]  /*7c20*/  ISETP.LT.OR P5, PT, R33.reuse, 0x39, !P1 ;  /* 0x000000392100780c */ /* 0x040fe40004fa1670 */
[----:B------:R-:W-:Y:S01]  /*7c30*/  ISETP.LT.OR P1, PT, R33, 0x3a, !P1 ;  /* 0x0000003a2100780c */ /* 0x000fe20004f21670 */
[----:B------:R1:W-:Y:S01]  /*7c40*/  @!P4 STG.E.U8 desc[UR20][R10.64+0x30], R89 ;  /* 0x000030590a00c986 */ /* 0x0003e2000c101114 */
[----:B0-----:R-:W-:-:S05]  /*7c50*/  F2FP.SATFINITE.E4M3.F32.PACK_AB_MERGE_C R7, RZ, R22, RZ ;  /* 0x00000016ff07723e */ /* 0x001fca00048070ff */
[----:B------:R1:W-:Y:S04]  /*7c60*/  @!P6 STG.E.U8 desc[UR20][R10.64+0x31], R7 ;  /* 0x000031070a00e986 */ /* 0x0003e8000c101114 */
[----:B------:R1:W-:Y:S04]  /*7c70*/  @!P2 STG.E.U8 desc[UR20][R12.64+0x38], R19 ;  /* 0x000038130c00a986 */ /* 0x0003e8000c101114 */
[----:B------:R1:W-:Y:S04]  /*7c80*/  @!P0 STG.E.U8 desc[UR20][R12.64+0x39], R15 ;  /* 0x0000390f0c008986 */ /* 0x0003e8000c101114 */
[----:B------:R1:W-:Y:S04]  /*7c90*/  @!P5 STG.E.U8 desc[UR20][R10.64+0x38], R21 ;  /* 0x000038150a00d986 */ /* 0x0003e8000c101114 */
[----:B------:R1:W-:Y:S02]  /*7ca0*/  @!P1 STG.E.U8 desc[UR20][R10.64+0x39], R17 ;  /* 0x000039110a009986 */ /* 0x0003e4000c101114 */
.L_x_167:
[----:B------:R-:W-:Y:S05]  /*7cb0*/  BSYNC B0 ;  /* 0x0000000000007941 */ /* 0x000fea0003800000 */
.L_x_37:
[----:B------:R-:W-:Y:S01]  /*7cc0*/  ULDC UR6, c[0x0][0xc] ;  /* 0x0000030000067ab9 */ /* 0x000fe20000000800 */
[----:B------:R-:W-:Y:S01]  /*7cd0*/  ULDC UR7, c[0x0][0x10] ;  /* 0x0000040000077ab9 */ /* 0x000fe20000000800 */
[----:B01---5:R-:W0:Y:S01]  /*7ce0*/  LDC R7, c[0x0][0x14] ;  /* 0x00000500ff077b82 */ /* 0x023e220000000800 */
[----:B------:R-:W-:Y:S01]  /*7cf0*/  UIMAD.WIDE.U32 UR6, UR6, UR7, URZ ;  /* 0x00000007060672a5 */ /* 0x000fe2000f8e003f */
[----:B------:R-:W-:Y:S01]  /*7d00*/  PRMT R10, RZ, 0x7610, R10 ;  /* 0x00007610ff0a7816 */ /* 0x000fe2000000000a */
[----:B------:R-:W-:-:S04]  /*7d10*/  IMAD.MOV.U32 R11, RZ, RZ, -0x1 ;  /* 0xffffffffff0b7424 */ /* 0x000fc800078e00ff */
[----:B0-----:R-:W-:-:S04]  /*7d20*/  IMAD.WIDE.U32 R2, R7, UR6, R2 ;  /* 0x0000000607027c25 */ /* 0x001fc8000f8e0002 */
[----:B------:R-:W-:Y:S01]  /*7d30*/  IMAD R7, R7, UR7, RZ ;  /* 0x0000000707077c24 */ /* 0x000fe2000f8e02ff */
[----:B------:R-:W-:Y:S02]  /*7d40*/  ULDC.64 UR6, c[0x0][0x650] ;  /* 0x0001940000067ab9 */ /* 0x000fe40000000a00 */
[----:B------:R-:W-:Y:S01]  /*7d50*/  ISETP.GE.U32.AND P0, PT, R2, UR6, PT ;  /* 0x0000000602007c0c */ /* 0x000fe2000bf06070 */
[----:B------:R-:W-:Y:S02]  /*7d60*/  IMAD.IADD R3, R3, 0x1, R7 ;  /* 0x0000000103037824 */ /* 0x000fe400078e0207 */
[----:B------:R-:W-:-:S03]  /*7d70*/  IMAD.MOV.U32 R7, RZ, RZ, -0x1 ;  /* 0xffffffffff077424 */ /* 0x000fc600078e00ff */
[----:B------:R-:W-:-:S13]  /*7d80*/  ISETP.GE.U32.AND.EX P0, PT, R3, UR7, PT, P0 ;  /* 0x0000000703007c0c */ /* 0x000fda000bf06100 */
[----:B------:R-:W-:Y:S05]  /*7d90*/  @P0 BRA `(.L_x_168) ;  /* 0x0000000400600947 */ /* 0x000fea0003800000 */
[----:B------:R-:W0:Y:S01]  /*7da0*/  S2R R22, SR_CTAID.X ;  /* 0x0000000000167919 */ /* 0x000e220000002500 */
[----:B------:R-:W1:Y:S01]  /*7db0*/  LDC.64 R16, c[0x0][0x628] ;  /* 0x00018a00ff107b82 */ /* 0x000e620000000a00 */
[----:B------:R-:W-:Y:S01]  /*7dc0*/  ULDC UR6, c[0x0][0x150] ;  /* 0x0000540000067ab9 */ /* 0x000fe20000000800 */
[----:B--234-:R-:W-:Y:S01]  /*7dd0*/  IMAD.MOV.U32 R14, RZ, RZ, R2 ;  /* 0x000000ffff0e7224 */ /* 0x01cfe200078e0002 */
[----:B------:R-:W2:Y:S01]  /*7de0*/  S2R R24, SR_CTAID.Y ;  /* 0x0000000000187919 */ /* 0x000ea20000002600 */
[----:B------:R-:W-:-:S04]  /*7df0*/  IMAD.MOV.U32 R15, RZ, RZ, R3 ;  /* 0x000000ffff0f7224 */ /* 0x000fc800078e0003 */
[----:B------:R-:W3:Y:S08]  /*7e00*/  LDC R25, c[0x0][0x144] ;  /* 0x00005100ff197b82 */ /* 0x000ef00000000800 */
[----:B------:R-:W4:Y:S08]  /*7e10*/  LDC R18, c[0x0][0x630] ;  /* 0x00018c00ff127b82 */ /* 0x000f300000000800 */
[----:B------:R-:W2:Y:S01]  /*7e20*/  LDC.64 R20, c[0x0][0x620] ;  /* 0x00018800ff147b82 */ /* 0x000ea20000000a00 */
[----:B-1----:R-:W-:-:S04]  /*7e30*/  ISETP.NE.U32.AND P0, PT, R16, RZ, PT ;  /* 0x000000ff1000720c */ /* 0x002fc80003f05070 */
[----:B------:R-:W-:Y:S02]  /*7e40*/  ISETP.NE.AND.EX P0, PT, R17, RZ, PT, P0 ;  /* 0x000000ff1100720c */ /* 0x000fe40003f05300 */
[----:B0-----:R-:W-:-:S05]  /*7e50*/  I2FP.F32.U32 R7, R22 ;  /* 0x0000001600077245 */ /* 0x001fca0000201000 */
[----:B------:R-:W-:-:S04]  /*7e60*/  FMUL R7, R7, UR6 ;  /* 0x0000000607077c20 */ /* 0x000fc80008400000 */
[----:B------:R0:W1:Y:S02]  /*7e70*/  F2I.U32.TRUNC.NTZ R23, R7 ;  /* 0x0000000700177305 */ /* 0x000064000020f000 */
[----:B---34-:R-:W-:Y:S05]  /*7e80*/  @!P0 BRA `(.L_x_169) ;  /* 0x0000000000288947 */ /* 0x018fea0003800000 */
[----:B0-----:R-:W0:Y:S02]  /*7e90*/  LDC R7, c[0x0][0x634] ;  /* 0x00018d00ff077b82 */ /* 0x001e240000000800 */
        /* <DEDUP_REMOVED lines=9> */
.L_x_169:
[-CC-:B------:R-:W-:Y:S01]  /*7f30*/  SHF.R.U64 R19, R14, R18.reuse, R15.reuse ;  /* 0x000000120e137219 */ /* 0x180fe2000000120f */
[----:B------:R-:W3:Y:S01]  /*7f40*/  LDC.64 R30, c[0x0][0x640] ;  /* 0x00019000ff1e7b82 */ /* 0x000ee20000000a00 */
[----:B0-----:R-:W-:Y:S01]  /*7f50*/  SHF.R.U32.HI R7, RZ, R18, R15 ;  /* 0x00000012ff077219 */ /* 0x001fe2000001160f */
[----:B-1----:R-:W-:Y:S01]  /*7f60*/  IMAD.MOV R23, RZ, RZ, -R23 ;  /* 0x000000ffff177224 */ /* 0x002fe200078e0a17 */
[----:B------:R-:W-:Y:S01]  /*7f70*/  IADD3 R13, P0, RZ, -R19, RZ ;  /* 0x80000013ff0d7210 */ /* 0x000fe20007f1e0ff */
[----:B------:R-:W-:Y:S02]  /*7f80*/  ULDC UR6, c[0x0][0x154] ;  /* 0x0000550000067ab9 */ /* 0x000fe40000000800 */
[----:B------:R-:W-:Y:S02]  /*7f90*/  IMAD R25, R25, R23, R22 ;  /* 0x0000001719197224 */ /* 0x000fe400078e0216 */
[----:B------:R-:W0:Y:S01]  /*7fa0*/  LDC R14, c[0x0][0x618] ;  /* 0x00018600ff0e7b82 */ /* 0x000e220000000800 */
[----:B------:R-:W-:-:S02]  /*7fb0*/  IMAD.X R7, RZ, RZ, ~R7, P0 ;  /* 0x000000ffff077224 */ /* 0x000fc400000e0e07 */
[----:B--2---:R-:W-:-:S04]  /*7fc0*/  IMAD.WIDE.U32 R10, R13, R20, R2 ;  /* 0x000000140d0a7225 */ /* 0x004fc800078e0002 */
[----:B------:R-:W-:Y:S01]  /*7fd0*/  IMAD R12, R7, R20, RZ ;  /* 0x00000014070c7224 */ /* 0x000fe200078e02ff */
[----:B------:R-:W1:Y:S03]  /*7fe0*/  LDC R26, c[0x0][0x608] ;  /* 0x00018200ff1a7b82 */ /* 0x000e660000000800 */
[----:B------:R-:W-:Y:S02]  /*7ff0*/  IMAD R7, R13, R21, R12 ;  /* 0x000000150d077224 */ /* 0x000fe400078e020c */
[----:B------:R-:W-:Y:S02]  /*8000*/  IMAD.MOV.U32 R13, RZ, RZ, 0x1 ;  /* 0x00000001ff0d7424 */ /* 0x000fe400078e00ff */
[----:B------:R-:W-:Y:S01]  /*8010*/  IMAD.IADD R7, R11, 0x1, R7 ;  /* 0x000000010b077824 */ /* 0x000fe200078e0207 */
[----:B------:R-:W2:Y:S01]  /*8020*/  LDC R28, c[0x0][0x658] ;  /* 0x00019600ff1c7b82 */ /* 0x000ea20000000800 */
[----:B------:R-:W-:-:S02]  /*8030*/  I2FP.F32.U32 R11, R24 ;  /* 0x00000018000b7245 */ /* 0x000fc40000201000 */
[----:B---3--:R-:W-:-:S03]  /*8040*/  ISETP.NE.U32.AND P0, PT, R30, RZ, PT ;  /* 0x000000ff1e00720c */ /* 0x008fc60003f05070 */
[----:B------:R-:W-:Y:S01]  /*8050*/  FMUL R12, R11, UR6 ;  /* 0x000000060b0c7c20 */ /* 0x000fe20008400000 */
[----:B------:R-:W-:Y:S01]  /*8060*/  ISETP.NE.AND.EX P0, PT, R31, RZ, PT, P0 ;  /* 0x000000ff1f00720c */ /* 0x000fe20003f05300 */
[----:B------:R-:W3:Y:S01]  /*8070*/  LDC R23, c[0x0][0x148] ;  /* 0x00005200ff177b82 */ /* 0x000ee20000000800 */
[-CC-:B0-----:R-:W-:Y:S01]  /*8080*/  SHF.R.U64 R18, R10, R14.reuse, R7.reuse ;  /* 0x0000000e0a127219 */ /* 0x181fe20000001207 */
[----:B------:R0:W4:Y:S01]  /*8090*/  F2I.U32.TRUNC.NTZ R20, R12 ;  /* 0x0000000c00147305 */ /* 0x000122000020f000 */
[----:B------:R-:W-:Y:S01]  /*80a0*/  SHF.R.U32.HI R7, RZ, R14, R7 ;  /* 0x0000000eff077219 */ /* 0x000fe20000011607 */
[----:B------:R-:W-:-:S04]  /*80b0*/  IMAD.MOV.U32 R11, RZ, RZ, -0x1 ;  /* 0xffffffffff0b7424 */ /* 0x000fc800078e00ff */
[----:B------:R-:W0:Y:S01]  /*80c0*/  LDC R22, c[0x0][0x600] ;  /* 0x00018000ff167b82 */ /* 0x000e220000000800 */
[-CC-:B-1----:R-:W-:Y:S02]  /*80d0*/  SHF.R.U64 R16, R18, R26.reuse, R7.reuse ;  /* 0x0000001a12107219 */ /* 0x182fe40000001207 */
[----:B------:R-:W-:-:S05]  /*80e0*/  SHF.R.U32.HI R7, RZ, R26, R7 ;  /* 0x0000001aff077219 */ /* 0x000fca0000011607 */
[----:B------:R-:W1:Y:S01]  /*80f0*/  LDC R29, c[0x0][0x648] ;  /* 0x00019200ff1d7b82 */ /* 0x000e620000000800 */
[-C--:B--2---:R-:W-:Y:S02]  /*8100*/  SHF.L.U32 R10, R11, R28.reuse, RZ ;  /* 0x0000001c0b0a7219 */ /* 0x084fe400000006ff */
[-CC-:B------:R-:W-:Y:S02]  /*8110*/  SHF.R.U64 R21, R16, R28.reuse, R7.reuse ;  /* 0x0000001c10157219 */ /* 0x180fe40000001207 */
[----:B------:R-:W-:Y:S02]  /*8120*/  SHF.R.U32.HI R11, RZ, R28, R7 ;  /* 0x0000001cff0b7219 */ /* 0x000fe40000011607 */
[----:B------:R-:W-:Y:S01]  /*8130*/  LOP3.LUT R27, RZ, R10, RZ, 0x33, !PT ;  /* 0x0000000aff1b7212 */ /* 0x000fe200078e33ff */
[----:B------:R-:W2:Y:S01]  /*8140*/  LDC R33, c[0x0][0x638] ;  /* 0x00018e00ff217b82 */ /* 0x000ea20000000800 */
[----:B------:R-:W-:Y:S01]  /*8150*/  SHF.L.U32 R28, R13, R28, RZ ;  /* 0x0000001c0d1c7219 */ /* 0x000fe200000006ff */
[----:B------:R-:W-:-:S06]  /*8160*/  IMAD.MOV.U32 R10, RZ, RZ, R21 ;  /* 0x000000ffff0a7224 */ /* 0x000fcc00078e0015 */
[----:B------:R-:W0:Y:S01]  /*8170*/  LDC R34, c[0x0][0x610] ;  /* 0x00018400ff227b82 */ /* 0x000e220000000800 */
[----:B----4-:R-:W-:Y:S05]  /*8180*/  @!P0 BRA `(.L_x_170) ;  /* 0x0000000000288947 */ /* 0x010fea0003800000 */
[----:B------:R-:W4:Y:S02]  /*8190*/  LDC R10, c[0x0][0x64c] ;  /* 0x00019300ff0a7b82 */ /* 0x000f240000000800 */
[----:B----4-:R-:W-:-:S05]  /*81a0*/  IADD3 R7, P0, R21, R10, RZ ;  /* 0x0000000a15077210 */ /* 0x010fca0007f1e0ff */
[----:B------:R-:W-:-:S04]  /*81b0*/  IMAD.X R17, RZ, RZ, R11, P0 ;  /* 0x000000ffff117224 */ /* 0x000fc800000e060b */
[----:B------:R-:W-:-:S04]  /*81c0*/  IMAD.WIDE.U32 R10, R17, R30, RZ ;  /* 0x0000001e110a7225 */ /* 0x000fc800078e00ff */
[----:B0-----:R-:W-:-:S04]  /*81d0*/  IMAD.WIDE.U32 R12, P0, R7, R31, R10 ;  /* 0x0000001f070c7225 */ /* 0x001fc8000780000a */
[----:B------:R-:W-:-:S04]  /*81e0*/  IMAD.WIDE.U32 R10, R7, R30, RZ ;  /* 0x0000001e070a7225 */ /* 0x000fc800078e00ff */
[----:B------:R-:W-:Y:S01]  /*81f0*/  IMAD.X R15, RZ, RZ, RZ, P0 ;  /* 0x000000ffff0f7224 */ /* 0x000fe200000e06ff */
[----:B------:R-:W-:Y:S01]  /*8200*/  IADD3 RZ, P0, R11, R12, RZ ;  /* 0x0000000c0bff7210 */ /* 0x000fe20007f1e0ff */
[----:B------:R-:W-:-:S04]  /*8210*/  IMAD.MOV.U32 R14, RZ, RZ, R13 ;  /* 0x000000ffff0e7224 */ /* 0x000fc800078e000d */
[----:B------:R-:W-:-:S08]  /*8220*/  IMAD.WIDE.U32.X R10, R17, R31, R14, P0 ;  /* 0x0000001f110a7225 */ /* 0x000fd000000e040e */
.L_x_170:
[----:B-1----:R-:W-:Y:S01]  /*8230*/  SHF.R.U64 R7, R10, R29, R11 ;  /* 0x0000001d0a077219 */ /* 0x002fe2000000120b */
[----:B0-----:R-:W-:Y:S01]  /*8240*/  VIADD R11, R22, 0xffffffff ;  /* 0xffffffff160b7836 */ /* 0x001fe20000000000 */
[----:B------:R-:W-:Y:S01]  /*8250*/  LOP3.LUT R32, R16, R27, RZ, 0xc0, !PT ;  /* 0x0000001b10207212 */ /* 0x000fe200078ec0ff */
[----:B------:R-:W-:Y:S02]  /*8260*/  IMAD.MOV R20, RZ, RZ, -R20 ;  /* 0x000000ffff147224 */ /* 0x000fe400078e0a14 */
[----:B------:R-:W-:Y:S01]  /*8270*/  IMAD.MOV R10, RZ, RZ, -R7 ;  /* 0x000000ffff0a7224 */ /* 0x000fe200078e0a07 */
[----:B------:R-:W-:Y:S01]  /*8280*/  LOP3.LUT R18, R18, R11, RZ, 0xc0, !PT ;  /* 0x0000000b12127212 */ /* 0x000fe200078ec0ff */
[----:B------:R-:W-:Y:S02]  /*8290*/  IMAD R32, R28, R7, R32 ;  /* 0x000000071c207224 */ /* 0x000fe400078e0220 */
[----:B---3--:R-:W-:Y:S02]  /*82a0*/  @P3 IMAD R25, R23, R20, R24 ;  /* 0x0000001417193224 */ /* 0x008fe400078e0218 */
[----:B--2---:R-:W-:-:S02]  /*82b0*/  IMAD R7, R10, R33, R21 ;  /* 0x000000210a077224 */ /* 0x004fc400078e0215 */
[----:B------:R-:W-:Y:S02]  /*82c0*/  IMAD R32, R32, R34, R25 ;  /* 0x0000002220207224 */ /* 0x000fe400078e0219 */
[----:B------:R-:W-:Y:S02]  /*82d0*/  IMAD R7, R7, R22, R18 ;  /* 0x0000001607077224 */ /* 0x000fe400078e0212 */
[----:B------:R-:W-:-:S03]  /*82e0*/  IMAD.MOV.U32 R10, RZ, RZ, 0x1 ;  /* 0x00000001ff0a7424 */ /* 0x000fc600078e00ff */
[----:B------:R-:W-:Y:S02]  /*82f0*/  SEL R11, R7, R32, !P3 ;  /* 0x00000020070b7207 */ /* 0x000fe40005800000 */
[----:B------:R-:W-:Y:S01]  /*8300*/  SEL R32, R32, R7, !P3 ;  /* 0x0000000720207207 */ /* 0x000fe20005800000 */
[----:B------:R-:W-:-:S07]  /*8310*/  IMAD.MOV.U32 R7, RZ, RZ, R19 ;  /* 0x000000ffff077224 */ /* 0x000fce00078e0013 */
.L_x_168:
[----:B------:R-:W-:Y:S01]  /*8320*/  LOP3.LUT P0, RZ, R10, 0xff, RZ, 0xc0, !PT ;  /* 0x000000ff0aff7812 */ /* 0x000fe2000780c0ff */
[----:B------:R-:W-:-:S12]  /*8330*/  IMAD.MOV.U32 R10, RZ, RZ, R32 ;  /* 0x000000ffff0a7224 */ /* 0x000fd800078e0020 */
[----:B------:R-:W-:Y:S05]  /*8340*/  @P0 BRA `(.L_x_171) ;  /* 0xffffff8c00a80947 */ /* 0x000fea000383ffff */
[----:B------:R-:W-:Y:S05]  /*8350*/  EXIT ;  /* 0x000000000000794d */ /* 0x000fea0003800000 */
.L_x_7:
[----:B0-----:R-:W-:Y:S01]  /*8360*/  ULDC.64 UR4, c[0x0][0x650] ;  /* 0x0001940000047ab9 */ /* 0x001fe20000000a00 */
        /* <DEDUP_REMOVED lines=25> */
.L_x_173:
[----:B------:R-:W0:Y:S01]  /*8500*/  LDC.64 R28, c[0x0][0x640] ;  /* 0x00019000ff1c7b82 */ /* 0x000e220000000a00 */
[-CC-:B------:R-:W-:Y:S01]  /*8510*/  SHF.R.U64 R21, R16, R6.reuse, R17.reuse ;  /* 0x0000000610157219 */ /* 0x180fe20000001211 */
[----:B------:R-:W-:Y:S01]  /*8520*/  IMAD.MOV.U32 R31, RZ, RZ, 0x1 ;  /* 0x00000001ff1f7424 */ /* 0x000fe200078e00ff */
[----:B------:R-:W-:Y:S02]  /*8530*/  SHF.R.U32.HI R5, RZ, R6, R17 ;  /* 0x00000006ff057219 */ /* 0x000fe40000011611 */
        /* <DEDUP_REMOVED lines=9> */
[----:B0-----:R-:W-:Y:S01]  /*85d0*/  ISETP.NE.U32.AND P0, PT, R28, RZ, PT ;  /* 0x000000ff1c00720c */ /* 0x001fe20003f05070 */
[----:B------:R-:W-:-:S03]  /*85e0*/  IMAD.MOV.U32 R11, RZ, RZ, -0x1 ;  /* 0xffffffffff0b7424 */ /* 0x000fc600078e00ff */
[----:B------:R-:W-:Y:S02]  /*85f0*/  ISETP.NE.AND.EX P0, PT, R29, RZ, PT, P0 ;  /* 0x000000ff1d00720c */ /* 0x000fe40003f05300 */
[----:B------:R-:W0:Y:S01]  /*8600*/  LDC R24, c[0x0][0x600] ;  /* 0x00018000ff187b82 */ /* 0x000e220000000800 */
[-CC-:B-1----:R-:W-:Y:S02]  /*8610*/  SHF.R.U64 R18, R10, R14.reuse, R5.reuse ;  /* 0x0000000e0a127219 */ /* 0x182fe40000001205 */
[----:B------:R-:W-:-:S05]  /*8620*/  SHF.R.U32.HI R5, RZ, R14, R5 ;  /* 0x0000000eff057219 */ /* 0x000fca0000011605 */
        /* <DEDUP_REMOVED lines=21> */
.L_x_174:
[----:B-1----:R-:W-:Y:S01]  /*8780*/  SHF.R.U64 R6, R10, R25, R11 ;  /* 0x000000190a067219 */ /* 0x002fe2000000120b */
[----:B0-----:R-:W-:Y:S01]  /*8790*/  VIADD R11, R24, 0xffffffff ;  /* 0xffffffff180b7836 */ /* 0x001fe20000000000 */
[----:B------:R-:W-:Y:S01]  /*87a0*/  SHF.L.U32 R9, R31, R26, RZ ;  /* 0x0000001a1f097219 */ /* 0x000fe200000006ff */
[----:B------:R-:W-:Y:S01]  /*87b0*/  @P3 IMAD R12, R13, R20, R8 ;  /* 0x000000140d0c3224 */ /* 0x000fe200078e0208 */
[----:B------:R-:W-:Y:S01]  /*87c0*/  LOP3.LUT R5, R22, R33, RZ, 0xc0, !PT ;  /* 0x0000002116057212 */ /* 0x000fe200078ec0ff */
[----:B------:R-:W-:Y:S01]  /*87d0*/  IMAD.MOV R10, RZ, RZ, -R6 ;  /* 0x000000ffff0a7224 */ /* 0x000fe200078e0a06 */
[----:B------:R-:W-:Y:S01]  /*87e0*/  LOP3.LUT R18, R18, R11, RZ, 0xc0, !PT ;  /* 0x0000000b12127212 */ /* 0x000fe200078ec0ff */
[----:B------:R-:W-:Y:S02]  /*87f0*/  IMAD.MOV.U32 R16, RZ, RZ, R21 ;  /* 0x000000ffff107224 */ /* 0x000fe400078e0015 */
[----:B------:R-:W-:Y:S02]  /*8800*/  IMAD R9, R9, R6, R5 ;  /* 0x0000000609097224 */ /* 0x000fe400078e0205 */
[----:B--2---:R-:W-:-:S02]  /*8810*/  IMAD R5, R10, R27, R23 ;  /* 0x0000001b0a057224 */ /* 0x004fc400078e0217 */
[----:B---3--:R-:W-:Y:S02]  /*8820*/  IMAD R12, R9, R30, R12 ;  /* 0x0000001e090c7224 */ /* 0x008fe400078e020c */
[----:B------:R-:W-:Y:S02]  /*8830*/  IMAD.MOV.U32 R6, RZ, RZ, 0x1 ;  /* 0x00000001ff067424 */ /* 0x000fe400078e00ff */
[----:B------:R-:W-:-:S03]  /*8840*/  IMAD R9, R5, R24, R18 ;  /* 0x0000001805097224 */ /* 0x000fc600078e0212 */
[----:B------:R-:W-:Y:S02]  /*8850*/  PRMT R5, R6, 0x7610, R5 ;  /* 0x0000761006057816 */ /* 0x000fe40000000005 */
[----:B------:R-:W-:Y:S02]  /*8860*/  SEL R6, R9, R12, !P3 ;  /* 0x0000000c09067207 */ /* 0x000fe40005800000 */
[----:B------:R-:W-:-:S07]  /*8870*/  SEL R18, R12, R9, !P3 ;  /* 0x000000090c127207 */ /* 0x000fce0005800000 */
.L_x_172:
[----:B------:R-:W-:-:S08]  /*8880*/  NOP ;  /* 0x0000000000007918 */ /* 0x000fd00000000000 */
[----:B------:R-:W0:-:S00]  /*8890*/  USETMAXREG.DEALLOC.CTAPOOL 0x28 ;  /* 0x00000028000079c8 */ /* 0x000e0000080e0500 */
[----:B0-----:R-:W-:-:S13]  /*88a0*/  ISETP.NE.AND P0, PT, R7, RZ, PT ;  /* 0x000000ff0700720c */ /* 0x001fda0003f05270 */
[----:B------:R-:W-:Y:S05]  /*88b0*/  @P0 EXIT ;  /* 0x000000000000094d */ /* 0x000fea0003800000 */
[----:B------:R-:W-:Y:S01]  /*88c0*/  LOP3.LUT P0, RZ, R5, 0xff, RZ, 0xc0, !PT ;  /* 0x000000ff05ff7812 */ /* 0x000fe2000780c0ff */
[----:B------:R-:W-:Y:S02]  /*88d0*/  IMAD.MOV.U32 R5, RZ, RZ, 0x1 ;  /* 0x00000001ff057424 */ /* 0x000fe400078e00ff */
[----:B------:R-:W-:-:S10]  /*88e0*/  IMAD.MOV.U32 R17, RZ, RZ, RZ ;  /* 0x000000ffff117224 */ /* 0x000fd400078e00ff */
[----:B------:R-:W-:Y:S05]  /*88f0*/  @!P0 BRA `(.L_x_175) ;  /* 0x0000000c003c8947 */ /* 0x000fea0003800000 */
[----:B------:R-:W0:Y:S01]  /*8900*/  LDC R5, c[0x0][0x28c] ;  /* 0x0000a300ff057b82 */ /* 0x000e220000000800 */
[----:B------:R-:W1:Y:S01]  /*8910*/  S2R R12, SR_CgaCtaId ;  /* 0x00000000000c7919 */ /* 0x000e620000008800 */
[----:B------:R-:W-:Y:S01]  /*8920*/  ULDC UR5, c[0x0][0x658] ;  /* 0x0001960000057ab9 */ /* 0x000fe20000000800 */
[----:B------:R-:W-:Y:S01]  /*8930*/  UMOV UR7, 0xffffffff ;  /* 0xffffffff00077882 */ /* 0x000fe20000000000 */
[----:B------:R-:W-:Y:S01]  /*8940*/  ULDC UR6, c[0x0][0xc] ;  /* 0x0000030000067ab9 */ /* 0x000fe20000000800 */
[----:B------:R-:W-:Y:S01]  /*8950*/  USHF.L.U32 UR8, UR7, UR5, URZ ;  /* 0x0000000507087299 */ /* 0x000fe2000800063f */
[----:B------:R-:W-:Y:S01]  /*8960*/  BSSY B0, `(.L_x_175) ;  /* 0x00000c8000007945 */ /* 0x000fe20003800000 */
[----:B------:R-:W-:Y:S01]  /*8970*/  UMOV UR9, 0x1 ;  /* 0x0000000100097882 */ /* 0x000fe20000000000 */
[----:B------:R-:W-:Y:S01]  /*8980*/  ULDC UR7, c[0x0][0x10] ;  /* 0x0000040000077ab9 */ /* 0x000fe20000000800 */
[----:B------:R-:W-:Y:S01]  /*8990*/  USHF.L.U32 UR18, UR9, UR5, URZ ;  /* 0x0000000509127299 */ /* 0x000fe2000800063f */
[----:B------:R-:W-:Y:S01]  /*89a0*/  IMAD.MOV.U32 R14, RZ, RZ, 0x1 ;  /* 0x00000001ff0e7424 */ /* 0x000fe200078e00ff */
[----:B------:R-:W-:Y:S01]  /*89b0*/  UIMAD.WIDE.U32 UR6, UR6, UR7, URZ ;  /* 0x00000007060672a5 */ /* 0x000fe2000f8e003f */
[----:B------:R-:W-:Y:S01]  /*89c0*/  LOP3.LUT R15, R4, 0x2, RZ, 0xfc, !PT ;  /* 0x00000002040f7812 */ /* 0x000fe200078efcff */
[----:B------:R-:W-:Y:S01]  /*89d0*/  ULDC UR5, c[0x0][0x14] ;  /* 0x0000050000057ab9 */ /* 0x000fe20000000800 */
[----:B------:R-:W-:Y:S01]  /*89e0*/  IMAD.MOV.U32 R17, RZ, RZ, RZ ;  /* 0x000000ffff117224 */ /* 0x000fe200078e00ff */
[----:B------:R-:W-:-:S02]  /*89f0*/  UIMAD.WIDE.U32 UR20, UR6, UR5, URZ ;  /* 0x00000005061472a5 */ /* 0x000fc4000f8e003f */
[----:B------:R-:W-:Y:S01]  /*8a00*/  UIMAD UR13, UR7, UR5, URZ ;  /* 0x00000005070d72a4 */ /* 0x000fe2000f8e023f */
[----:B------:R-:W-:Y:S01]  /*8a10*/  ULDC UR4, c[0x0][0x600] ;  /* 0x0001800000047ab9 */ /* 0x000fe20000000800 */
[----:B------:R-:W-:Y:S02]  /*8a20*/  ULOP3.LUT UR17, URZ, UR8, URZ, 0x33, !UPT ;  /* 0x000000083f117292 */ /* 0x000fe4000f8e333f */
[----:B------:R-:W-:Y:S01]  /*8a30*/  UIADD3 UR4, UR4, -0x1, URZ ;  /* 0xffffffff04047890 */ /* 0x000fe2000fffe03f */
[----:B0-----:R-:W-:Y:S01]  /*8a40*/  VIADD R5, R5, 0x7f ;  /* 0x0000007f05057836 */ /* 0x001fe20000000000 */
[----:B------:R-:W-:Y:S01]  /*8a50*/  UIADD3 UR13, UR21, UR13, URZ ;  /* 0x0000000d150d7290 */ /* 0x000fe2000fffe03f */
[----:B------:R-:W-:-:S03]  /*8a60*/  ULDC.64 UR22, c[0x0][0x198] ;  /* 0x0000660000167ab9 */ /* 0x000fc60000000a00 */
[----:B------:R-:W-:-:S04]  /*8a70*/  SHF.R.S32.HI R8, RZ, 0x1f, R5 ;  /* 0x0000001fff087819 */ /* 0x000fc80000011405 */
[----:B------:R-:W-:Y:S01]  /*8a80*/  LEA.HI R8, R8, R5, RZ, 0x7 ;  /* 0x0000000508087211 */ /* 0x000fe200078f38ff */
[C---:B-1----:R-:W-:Y:S02]  /*8a90*/  IMAD.SHL.U32 R11, R12.reuse, 0x20, RZ ;  /* 0x000000200c0b7824 */ /* 0x042fe400078e00ff */
[----:B------:R-:W-:Y:S01]  /*8aa0*/  IMAD.SHL.U32 R12, R12, 0x1000, RZ ;  /* 0x000010000c0c7824 */ /* 0x000fe200078e00ff */
[----:B------:R-:W-:Y:S01]  /*8ab0*/  SHF.R.S32.HI R10, RZ, 0x7, R8 ;  /* 0x00000007ff0a7819 */ /* 0x000fe20000011408 */
[----:B------:R-:W-:Y:S01]  /*8ac0*/  IMAD.MOV.U32 R5, RZ, RZ, 0x1 ;  /* 0x00000001ff057424 */ /* 0x000fe200078e00ff */
[----:B------:R-:W-:Y:S02]  /*8ad0*/  LOP3.LUT R11, R11, 0x20, RZ, 0xc0, !PT ;  /* 0x000000200b0b7812 */ /* 0x000fe400078ec0ff */
[----:B------:R-:W-:Y:S01]  /*8ae0*/  LOP3.LUT R12, R12, 0x1000, RZ, 0xc0, !PT ;  /* 0x000010000c0c7812 */ /* 0x000fe200078ec0ff */
[----:B------:R-:W-:-:S07]  /*8af0*/  VIADD R13, R10, 0x1 ;  /* 0x000000010a0d7836 */ /* 0x000fce0000000000 */
.L_x_186:
[----:B------:R-:W-:-:S03]  /*8b00*/  UMOV UR5, 0xffffffff ;  /* 0xffffffff00057882 */ /* 0x000fc60000000000 */
[----:B------:R-:W-:Y:S05]  /*8b10*/  BRA.DIV UR5, `(.L_x_176) ;  /* 0x0000000e05c87947 */ /* 0x000fea000b800000 */
[----:B------:R-:W-:-:S13]  /*8b20*/  ELECT P0, URZ, PT ;  /* 0x00000000003f782f */ /* 0x000fda0003800000 */
.L_x_198:
[----:B------:R-:W0:Y:S01]  /*8b30*/  LDC R7, c[0x0][0x28c] ;  /* 0x0000a300ff077b82 */ /* 0x000e220000000800 */
[----:B------:R-:W-:Y:S01]  /*8b40*/  BSSY B1, `(.L_x_177) ;  /* 0x0000038000017945 */ /* 0x000fe20003800000 */
[----:B0-----:R-:W-:-:S13]  /*8b50*/  ISETP.LT.OR P0, PT, R7, 0x1, !P0 ;  /* 0x000000010700780c */ /* 0x001fda0004701670 */
[----:B------:R-:W-:Y:S05]  /*8b60*/  @P0 BRA `(.L_x_178) ;  /* 0x0000000000d40947 */ /* 0x000fea0003800000 */
[----:B------:R-:W-:Y:S02]  /*8b70*/  IMAD R19, R6, 0x40, R11 ;  /* 0x0000004006137824 */ /* 0x000fe400078e020b */
[----:B------:R-:W-:Y:S02]  /*8b80*/  IMAD.SHL.U32 R20, R18, 0x100, RZ ;  /* 0x0000010012147824 */ /* 0x000fe400078e00ff */
[----:B------:R-:W-:Y:S02]  /*8b90*/  IMAD.MOV.U32 R23, RZ, RZ, RZ ;  /* 0x000000ffff177224 */ /* 0x000fe400078e00ff */
[----:B------:R-:W-:Y:S02]  /*8ba0*/  IMAD.MOV.U32 R6, RZ, RZ, R13 ;  /* 0x000000ffff067224 */ /* 0x000fe400078e000d */
[----:B------:R-:W-:Y:S02]  /*8bb0*/  IMAD.MOV.U32 R7, RZ, RZ, R5 ;  /* 0x000000ffff077224 */ /* 0x000fe400078e0005 */
[----:B------:R-:W-:-:S07]  /*8bc0*/  IMAD.MOV.U32 R9, RZ, RZ, R17 ;  /* 0x000000ffff097224 */ /* 0x000fce00078e0011 */
.L_x_181:
[----:B------:R-:W0:Y:S01]  /*8bd0*/  S2R R21, SR_CgaCtaId ;  /* 0x0000000000157919 */ /* 0x000e220000008800 */
[----:B------:R-:W-:Y:S02]  /*8be0*/  MOV R8, 0x400 ;  /* 0x0000040000087802 */ /* 0x000fe40000000f00 */
[----:B------:R-:W-:-:S13]  /*8bf0*/  LOP3.LUT P1, RZ, R0, 0x7f, RZ, 0xc0, !PT ;  /* 0x0000007f00ff7812 */ /* 0x000fda000782c0ff */
[----:B------:R-:W1:Y:S01]  /*8c00*/  @!P1 LDC R18, c[0x0][0x500] ;  /* 0x00014000ff129b82 */ /* 0x000e620000000800 */
[----:B0-----:R-:W-:Y:S02]  /*8c10*/  LEA R22, R21, R8, 0x18 ;  /* 0x0000000815167211 */ /* 0x001fe400078ec0ff */
[----:B------:R-:W-:-:S03]  /*8c20*/  SHF.L.U32 R8, R7, 0x1f, RZ ;  /* 0x0000001f07087819 */ /* 0x000fc600000006ff */
[----:B------:R-:W-:-:S04]  /*8c30*/  IMAD R21, R9, 0x8, R22 ;  /* 0x0000000809157824 */ /* 0x000fc800078e0216 */
[----:B------:R-:W0:Y:S02]  /*8c40*/  SYNCS.PHASECHK.TRANS64.TRYWAIT P0, [R21+URZ+0x28], R8 ;  /* 0x00002808150075a7 */ /* 0x000e24000800017f */
[----:B01----:R-:W-:Y:S05]  /*8c50*/  @!P0 BRA `(.L_x_179) ;  /* 0x0000000c00988947 */ /* 0x003fea0003800000 */
.L_x_199:
[----:B0-----:R-:W-:Y:S01]  /*8c60*/  PRMT R8, R15, 0x9910, RZ ;  /* 0x000099100f087816 */ /* 0x001fe200000000ff */
[----:B------:R0:W-:Y:S03]  /*8c70*/  @!P1 SYNCS.ARRIVE.TRANS64 RZ, [R21+URZ], R18 ;  /* 0x0000001215ff99a7 */ /* 0x0001e6000800003f */
[----:B------:R-:W-:-:S13]  /*8c80*/  ISETP.NE.AND P0, PT, R8, 0x2, PT ;  /* 0x000000020800780c */ /* 0x000fda0003f05270 */
[----:B0-----:R-:W-:Y:S05]  /*8c90*/  @P0 BRA `(.L_x_180) ;  /* 0x0000000000040947 */ /* 0x001fea0003800000 */
[----:B------:R-:W-:Y:S01]  /*8ca0*/  BPT.TRAP 0x1 ;  /* 0x000000040000795c */ /* 0x000fe20000300000 */
.L_x_180:
[----:B------:R-:W-:Y:S01]  /*8cb0*/  R2UR UR16, R22 ;  /* 0x00000000161072ca */ /* 0x000fe200000e0000 */
[----:B------:R-:W-:Y:S01]  /*8cc0*/  IMAD R22, R9, 0x8000, R22 ;  /* 0x0000800009167824 */ /* 0x000fe200078e0216 */
[----:B------:R-:W-:Y:S01]  /*8cd0*/  R2UR UR9, R21 ;  /* 0x00000000150972ca */ /* 0x000fe200000e0000 */
[C---:B------:R-:W-:Y:S01]  /*8ce0*/  IMAD R8, R9.reuse, 0x2000, R12 ;  /* 0x0000200009087824 */ /* 0x040fe200078e020c */
[----:B------:R-:W-:Y:S01]  /*8cf0*/  UIADD3 UR6, UP0, UR22, 0xf0, URZ ;  /* 0x000000f016067890 */ /* 0x000fe2000ff1e03f */
[----:B------:R-:W-:Y:S01]  /*8d00*/  VIADD R6, R6, 0xffffffff ;  /* 0xffffffff06067836 */ /* 0x000fe20000000000 */
[----:B------:R-:W-:Y:S01]  /*8d10*/  R2UR UR5, R22 ;  /* 0x00000000160572ca */ /* 0x000fe200000e0000 */
[----:B------:R-:W-:Y:S01]  /*8d20*/  UIADD3 UR24, UP1, UR22, 0x1f0, URZ ;  /* 0x000001f016187890 */ /* 0x000fe2000ff3e03f */
[----:B------:R-:W-:Y:S01]  /*8d30*/  R2UR UR8, R8 ;  /* 0x00000000080872ca */ /* 0x000fe200000e0000 */
[----:B------:R-:W-:Y:S01]  /*8d40*/  UIADD3.X UR7, URZ, UR23, URZ, UP0, !UPT ;  /* 0x000000173f077290 */ /* 0x000fe200087fe43f */
[----:B------:R-:W-:Y:S01]  /*8d50*/  R2UR UR11, R20 ;  /* 0x00000000140b72ca */ /* 0x000fe200000e0000 */
[----:B------:R-:W-:Y:S01]  /*8d60*/  VIADD R9, R9, 0x1 ;  /* 0x0000000109097836 */ /* 0x000fe20000000000 */
[----:B------:R-:W-:Y:S01]  /*8d70*/  R2UR UR10, R23 ;  /* 0x00000000170a72ca */ /* 0x000fe200000e0000 */
[----:B------:R-:W-:Y:S01]  /*8d80*/  UIADD3.X UR25, URZ, UR23, URZ, UP1, !UPT ;  /* 0x000000173f197290 */ /* 0x000fe20008ffe43f */
[----:B------:R-:W-:Y:S01]  /*8d90*/  R2UR UR12, R16 ;  /* 0x00000000100c72ca */ /* 0x000fe200000e0000 */
[----:B------:R-:W-:Y:S01]  /*8da0*/  UMOV UR14, 0x0 ;  /* 0x00000000000e7882 */ /* 0x000fe20000000000 */
[----:B------:R-:W-:Y:S01]  /*8db0*/  R2UR UR19, R19 ;  /* 0x00000000131372ca */ /* 0x000fe200000e0000 */
[----:B------:R-:W-:Y:S01]  /*8dc0*/  UMOV UR15, 0x10000000 ;  /* 0x10000000000f7882 */ /* 0x000fe20000000000 */
[----:B------:R-:W-:Y:S01]  /*8dd0*/  ISETP.GT.AND P1, PT, R6, 0x1, PT ;  /* 0x000000010600780c */ /* 0x000fe20003f24270 */
[----:B------:R-:W-:Y:S01]  /*8de0*/  UIADD3 UR5, UR5, 0x100, URZ ;  /* 0x0000010005057890 */ /* 0x000fe2000fffe03f */
[----:B------:R-:W-:Y:S01]  /*8df0*/  ISETP.NE.AND P0, PT, R9, 0x5, PT ;  /* 0x000000050900780c */ /* 0x000fe20003f05270 */
[----:B------:R-:W-:Y:S01]  /*8e00*/  UIADD3 UR16, UR16, 0x28100, UR8 ;  /* 0x0002810010107890 */ /* 0x000fe2000fffe008 */
[----:B------:R-:W-:Y:S01]  /*8e10*/  VIADD R23, R23, 0x80 ;  /* 0x0000008017177836 */ /* 0x000fe20000000000 */
[----:B------:R-:W-:Y:S01]  /*8e20*/  UMOV UR26, 0x30000 ;  /* 0x00030000001a7882 */ /* 0x000fe20000000000 */
[----:B------:R-:W-:-:S02]  /*8e30*/  SEL R8, RZ, 0x1, P0 ;  /* 0x00000001ff087807 */ /* 0x000fc40000000000 */
[----:B------:R-:W-:Y:S01]  /*8e40*/  UMOV UR8, UR5 ;  /* 0x0000000500087c82 */ /* 0x000fe20008000000 */
[----:B------:R-:W-:Y:S01]  /*8e50*/  SEL R9, R9, RZ, P0 ;  /* 0x000000ff09097207 */ /* 0x000fe20000000000 */
[----:B------:R0:W-:Y:S01]  /*8e60*/  UTMALDG.3D [UR8], [UR6], desc[UR14] ;  /* 0x00000e08060075b4 */ /* 0x0001e20008011000 */
[----:B------:R-:W-:Y:S01]  /*8e70*/  LOP3.LUT R7, R7, R8, RZ, 0x3c, !PT ;  /* 0x0000000807077212 */ /* 0x000fe200078e3cff */
[----:B0-----:R-:W-:Y:S01]  /*8e80*/  UMOV UR11, UR19 ;  /* 0x00000013000b7c82 */ /* 0x001fe20008000000 */
[----:B------:R-:W-:Y:S02]  /*8e90*/  UMOV UR8, UR16 ;  /* 0x0000001000087c82 */ /* 0x000fe40008000000 */
[----:B------:R0:W-:Y:S02]  /*8ea0*/  UTMALDG.3D.MULTICAST [UR8], [UR24], UR26, desc[UR14] ;  /* 0x00000e08180073b4 */ /* 0x0001e4000801181a */
[----:B0-----:R-:W-:Y:S05]  /*8eb0*/  @P1 BRA `(.L_x_181) ;  /* 0xfffffffc00441947 */ /* 0x001fea000383ffff */
.L_x_178:
[----:B------:R-:W-:Y:S05]  /*8ec0*/  BSYNC B1 ;  /* 0x0000000000017941 */ /* 0x000fea0003800000 */
.L_x_177:
[----:B------:R-:W-:Y:S01]  /*8ed0*/  LOP3.LUT P1, RZ, R14, 0xff, RZ, 0xc0, !PT ;  /* 0x000000ff0eff7812 */ /* 0x000fe2000782c0ff */
[C---:B------:R-:W-:Y:S01]  /*8ee0*/  IMAD.IADD R17, R10.reuse, 0x1, R17 ;  /* 0x000000010a117824 */ /* 0x040fe200078e0211 */
[----:B------:R-:W-:Y:S01]  /*8ef0*/  ULDC.64 UR6, c[0x0][0x650] ;  /* 0x0001940000067ab9 */ /* 0x000fe20000000a00 */
[C---:B------:R-:W-:Y:S01]  /*8f00*/  ISETP.GE.U32.AND P2, PT, R10.reuse, 0x5, PT ;  /* 0x000000050a00780c */ /* 0x040fe20003f46070 */
[----:B------:R-:W-:Y:S01]  /*8f10*/  BSSY B1, `(.L_x_182) ;  /* 0x000006a000017945 */ /* 0x000fe20003800000 */
[----:B------:R-:W-:Y:S01]  /*8f20*/  IMAD.MOV.U32 R18, RZ, RZ, -0x1 ;  /* 0xffffffffff127424 */ /* 0x000fe200078e00ff */
[----:B------:R-:W-:Y:S01]  /*8f30*/  ISETP.GT.U32.AND P0, PT, R17, 0x4, PT ;  /* 0x000000041100780c */ /* 0x000fe20003f04070 */
[----:B------:R-:W-:Y:S01]  /*8f40*/  IMAD.MOV.U32 R16, RZ, RZ, -0x1 ;  /* 0xffffffffff107424 */ /* 0x000fe200078e00ff */
[----:B------:R-:W-:Y:S02]  /*8f50*/  PRMT R14, RZ, 0x7610, R14 ;  /* 0x00007610ff0e7816 */ /* 0x000fe4000000000e */
[----:B------:R-:W-:-:S03]  /*8f60*/  ISETP.LT.U32.AND P0, PT, R10, 0x5, P0 ;  /* 0x000000050a00780c */ /* 0x000fc60000701070 */
[----:B------:R-:W0:Y:S01]  /*8f70*/  @P1 S2R R7, SR_CgaCtaId ;  /* 0x0000000000071919 */ /* 0x000e220000008800 */
[----:B------:R-:W-:-:S04]  /*8f80*/  @P1 MOV R6, 0x400 ;  /* 0x0000040000061802 */ /* 0x000fc80000000f00 */
[----:B0-----:R-:W-:Y:S01]  /*8f90*/  @P1 LEA R8, R7, R6, 0x18 ;  /* 0x0000000607081211 */ /* 0x001fe200078ec0ff */
[----:B------:R-:W-:Y:S01]  /*8fa0*/  IMAD.WIDE.U32 R6, R17, -0x33333333, RZ ;  /* 0xcccccccd11067825 */ /* 0x000fe200078e00ff */
[----:B------:R-:W-:Y:S02]  /*8fb0*/  SEL R6, RZ, 0x1, !P0 ;  /* 0x00000001ff067807 */ /* 0x000fe40004000000 */
[----:B------:R0:W-:Y:S01]  /*8fc0*/  @P1 SYNCS.ARRIVE.TRANS64.A1T0 RZ, [R8+URZ+0x68], RZ ;  /* 0x000068ff08ff19a7 */ /* 0x0001e2000810003f */
[----:B------:R-:W-:Y:S02]  /*8fd0*/  IADD3 R2, P1, R2, UR20, RZ ;  /* 0x0000001402027c10 */ /* 0x000fe4000ff3e0ff */
[----:B------:R-:W-:Y:S01]  /*8fe0*/  LOP3.LUT R5, R5, R6, RZ, 0x3c, !PT ;  /* 0x0000000605057212 */ /* 0x000fe200078e3cff */
[----:B------:R-:W-:Y:S01]  /*8ff0*/  IMAD.MOV.U32 R6, RZ, RZ, -0x1 ;  /* 0xffffffffff067424 */ /* 0x000fe200078e00ff */
[----:B------:R-:W-:Y:S02]  /*9000*/  IADD3.X R3, R3, UR13, RZ, P1, !PT ;  /* 0x0000000d03037c10 */ /* 0x000fe40008ffe4ff */
[----:B------:R-:W-:-:S02]  /*9010*/  ISETP.GE.U32.AND P0, PT, R2, UR6, PT ;  /* 0x0000000602007c0c */ /* 0x000fc4000bf06070 */
[----:B0-----:R-:W-:Y:S02]  /*9020*/  SHF.R.U32.HI R8, RZ, 0x2, R7 ;  /* 0x00000002ff087819 */ /* 0x001fe40000011607 */
[----:B------:R-:W-:Y:S02]  /*9030*/  ISETP.GE.U32.AND.EX P0, PT, R3, UR7, PT, P0 ;  /* 0x0000000703007c0c */ /* 0x000fe4000bf06100 */
[----:B------:R-:W-:Y:S01]  /*9040*/  @P2 LOP3.LUT R5, R5, 0x1, R8, 0x78, !PT ;  /* 0x0000000105052812 */ /* 0x000fe200078e7808 */
[----:B------:R-:W-:Y:S01]  /*9050*/  IMAD R17, R8, -0x5, R17 ;  /* 0xfffffffb08117824 */ /* 0x000fe200078e0211 */
[----:B------:R-:W-:-:S09]  /*9060*/  PRMT R7, RZ, 0x7610, R7 ;  /* 0x00007610ff077816 */ /* 0x000fd20000000007 */
[----:B------:R-:W-:Y:S05]  /*9070*/  @P0 BRA `(.L_x_183) ;  /* 0x00000004004c0947 */ /* 0x000fea0003800000 */
[----:B------:R-:W0:Y:S01]  /*9080*/  S2R R18, SR_CTAID.X ;  /* 0x0000000000127919 */ /* 0x000e220000002500 */
[----:B------:R-:W-:Y:S01]  /*9090*/  ULDC.64 UR6, c[0x0][0x628] ;  /* 0x00018a0000067ab9 */ /* 0x000fe20000000a00 */
[----:B------:R-:W-:Y:S01]  /*90a0*/  ULDC UR8, c[0x0][0x630] ;  /* 0x00018c0000087ab9 */ /* 0x000fe20000000800 */
[----:B------:R-:W-:Y:S01]  /*90b0*/  ISETP.NE.U32.AND P0, PT, RZ, UR6, PT ;  /* 0x00000006ff007c0c */ /* 0x000fe2000bf05070 */
[----:B------:R-:W1:Y:S01]  /*90c0*/  S2R R19, SR_CTAID.Y ;  /* 0x0000000000137919 */ /* 0x000e620000002600 */
[----:B------:R-:W-:Y:S01]  /*90d0*/  ULDC UR9, c[0x0][0x150] ;  /* 0x0000540000097ab9 */ /* 0x000fe20000000800 */
[----:B------:R-:W-:Y:S01]  /*90e0*/  IMAD.MOV.U32 R6, RZ, RZ, R2 ;  /* 0x000000ffff067224 */ /* 0x000fe200078e0002 */
[----:B------:R-:W-:Y:S01]  /*90f0*/  ISETP.NE.AND.EX P0, PT, RZ, UR7, PT, P0 ;  /* 0x00000007ff007c0c */ /* 0x000fe2000bf05300 */
[----:B------:R-:W-:Y:S01]  /*9100*/  IMAD.MOV.U32 R7, RZ, RZ, R3 ;  /* 0x000000ffff077224 */ /* 0x000fe200078e0003 */
[----:B0-----:R-:W-:-:S11]  /*9110*/  I2FP.F32.U32 R20, R18 ;  /* 0x0000001200147245 */ /* 0x001fd60000201000 */
[----:B------:R-:W-:Y:S05]  /*9120*/  @!P0 BRA `(.L_x_184) ;  /* 0x0000000000288947 */ /* 0x000fea0003800000 */
[----:B------:R-:W-:Y:S02]  /*9130*/  ULDC UR5, c[0x0][0x634] ;  /* 0x00018d0000057ab9 */ /* 0x000fe40000000800 */
[----:B------:R-:W-:-:S05]  /*9140*/  IADD3 R7, P0, R2, UR5, RZ ;  /* 0x0000000502077c10 */ /* 0x000fca000ff1e0ff */
[----:B------:R-:W-:-:S04]  /*9150*/  IMAD.X R21, RZ, RZ, R3, P0 ;  /* 0x000000ffff157224 */ /* 0x000fc800000e0603 */
[----:B------:R-:W-:-:S04]  /*9160*/  IMAD.WIDE.U32 R8, R21, UR6, RZ ;  /* 0x0000000615087c25 */ /* 0x000fc8000f8e00ff */
[----:B------:R-:W-:-:S04]  /*9170*/  IMAD.WIDE.U32 R8, P0, R7, UR7, R8 ;  /* 0x0000000707087c25 */ /* 0x000fc8000f800008 */
[----:B------:R-:W-:-:S04]  /*9180*/  IMAD.WIDE.U32 R6, R7, UR6, RZ ;  /* 0x0000000607067c25 */ /* 0x000fc8000f8e00ff */
[----:B------:R-:W-:Y:S01]  /*9190*/  IMAD.MOV.U32 R6, RZ, RZ, R9 ;  /* 0x000000ffff067224 */ /* 0x000fe200078e0009 */
[----:B------:R-:W-:Y:S01]  /*91a0*/  IADD3 RZ, P1, R7, R8, RZ ;  /* 0x0000000807ff7210 */ /* 0x000fe20007f3e0ff */
[----:B------:R-:W-:-:S04]  /*91b0*/  IMAD.X R7, RZ, RZ, RZ, P0 ;  /* 0x000000ffff077224 */ /* 0x000fc800000e06ff */
[----:B------:R-:W-:-:S08]  /*91c0*/  IMAD.WIDE.U32.X R6, R21, UR7, R6, P1 ;  /* 0x0000000715067c25 */ /* 0x000fd000088e0406 */
.L_x_184:
[--C-:B------:R-:W-:Y:S01]  /*91d0*/  SHF.R.U64 R16, R6, UR8, R7.reuse ;  /* 0x0000000806107c19 */ /* 0x100fe20008001207 */
[----:B------:R-:W-:Y:S01]  /*91e0*/  FMUL R20, R20, UR9 ;  /* 0x0000000914147c20 */ /* 0x000fe20008400000 */
[----:B------:R-:W0:Y:S01]  /*91f0*/  LDC R21, c[0x0][0x144] ;  /* 0x00005100ff157b82 */ /* 0x000e220000000800 */
[----:B-1----:R-:W-:Y:S01]  /*9200*/  I2FP.F32.U32 R8, R19 ;  /* 0x0000001300087245 */ /* 0x002fe20000201000 */
[----:B------:R-:W-:Y:S01]  /*9210*/  ULDC UR5, c[0x0][0x154] ;  /* 0x0000550000057ab9 */ /* 0x000fe20000000800 */
[----:B------:R-:W-:Y:S01]  /*9220*/  SHF.R.U32.HI R6, RZ, UR8, R7 ;  /* 0x00000008ff067c19 */ /* 0x000fe20008011607 */
[----:B------:R-:W-:Y:S01]  /*9230*/  ULDC.64 UR6, c[0x0][0x620] ;  /* 0x0001880000067ab9 */ /* 0x000fe20000000a00 */
[----:B------:R-:W-:Y:S01]  /*9240*/  IADD3 R7, P0, RZ, -R16, RZ ;  /* 0x80000010ff077210 */ /* 0x000fe20007f1e0ff */
[----:B------:R-:W1:Y:S01]  /*9250*/  F2I.U32.TRUNC.NTZ R20, R20 ;  /* 0x0000001400147305 */ /* 0x000e62000020f000 */
[----:B------:R-:W-:Y:S01]  /*9260*/  FMUL R8, R8, UR5 ;  /* 0x0000000508087c20 */ /* 0x000fe20008400000 */
[----:B------:R-:W2:Y:S01]  /*9270*/  LDC R22, c[0x0][0x148] ;  /* 0x00005200ff167b82 */ /* 0x000ea20000000800 */
[----:B------:R-:W-:Y:S01]  /*9280*/  ULDC UR5, c[0x0][0x618] ;  /* 0x0001860000057ab9 */ /* 0x000fe20000000800 */
[----:B------:R-:W-:-:S04]  /*9290*/  IMAD.X R6, RZ, RZ, ~R6, P0 ;  /* 0x000000ffff067224 */ /* 0x000fc800000e0e06 */
[----:B------:R-:W-:Y:S01]  /*92a0*/  IMAD R6, R6, UR6, RZ ;  /* 0x0000000606067c24 */ /* 0x000fe2000f8e02ff */
[----:B------:R-:W3:Y:S03]  /*92b0*/  F2I.U32.TRUNC.NTZ R8, R8 ;  /* 0x0000000800087305 */ /* 0x000ee6000020f000 */
[C---:B------:R-:W-:Y:S02]  /*92c0*/  IMAD R9, R7.reuse, UR7, R6 ;  /* 0x0000000707097c24 */ /* 0x040fe4000f8e0206 */
[----:B------:R-:W-:Y:S01]  /*92d0*/  IMAD.WIDE.U32 R6, R7, UR6, R2 ;  /* 0x0000000607067c25 */ /* 0x000fe2000f8e0002 */
[----:B------:R-:W-:Y:S02]  /*92e0*/  ULDC.64 UR6, c[0x0][0x640] ;  /* 0x0001900000067ab9 */ /* 0x000fe40000000a00 */
[----:B------:R-:W-:Y:S01]  /*92f0*/  ISETP.NE.U32.AND P0, PT, RZ, UR6, PT ;  /* 0x00000006ff007c0c */ /* 0x000fe2000bf05070 */
[----:B-1----:R-:W-:-:S02]  /*9300*/  IMAD.MOV R20, RZ, RZ, -R20 ;  /* 0x000000ffff147224 */ /* 0x002fc400078e0a14 */
[----:B------:R-:W-:Y:S01]  /*9310*/  IMAD.IADD R7, R7, 0x1, R9 ;  /* 0x0000000107077824 */ /* 0x000fe200078e0209 */
[----:B------:R-:W-:Y:S01]  /*9320*/  ISETP.NE.AND.EX P0, PT, RZ, UR7, PT, P0 ;  /* 0x00000007ff007c0c */ /* 0x000fe2000bf05300 */
[----:B0-----:R-:W-:-:S03]  /*9330*/  IMAD R18, R21, R20, R18 ;  /* 0x0000001415127224 */ /* 0x001fc600078e0212 */
[--C-:B------:R-:W-:Y:S01]  /*9340*/  SHF.R.U64 R20, R6, UR5, R7.reuse ;  /* 0x0000000506147c19 */ /* 0x100fe20008001207 */
[----:B---3--:R-:W-:Y:S01]  /*9350*/  IMAD.MOV R6, RZ, RZ, -R8 ;  /* 0x000000ffff067224 */ /* 0x008fe200078e0a08 */
[----:B------:R-:W-:Y:S01]  /*9360*/  SHF.R.U32.HI R7, RZ, UR5, R7 ;  /* 0x00000005ff077c19 */ /* 0x000fe20008011607 */
[----:B------:R-:W-:Y:S02]  /*9370*/  ULDC UR5, c[0x0][0x608] ;  /* 0x0001820000057ab9 */ /* 0x000fe40000000800 */
[----:B--2---:R-:W-:Y:S01]  /*9380*/  @P3 IMAD R18, R22, R6, R19 ;  /* 0x0000000616123224 */ /* 0x004fe200078e0213 */
[--C-:B------:R-:W-:Y:S02]  /*9390*/  SHF.R.U64 R22, R20, UR5, R7.reuse ;  /* 0x0000000514167c19 */ /* 0x100fe40008001207 */
[----:B------:R-:W-:Y:S01]  /*93a0*/  SHF.R.U32.HI R7, RZ, UR5, R7 ;  /* 0x00000005ff077c19 */ /* 0x000fe20008011607 */
[----:B------:R-:W-:-:S03]  /*93b0*/  ULDC UR5, c[0x0][0x658] ;  /* 0x0001960000057ab9 */ /* 0x000fc60000000800 */
[--C-:B------:R-:W-:Y:S02]  /*93c0*/  SHF.R.U64 R19, R22, UR5, R7.reuse ;  /* 0x0000000516137c19 */ /* 0x100fe40008001207 */
[----:B------:R-:W-:-:S03]  /*93d0*/  SHF.R.U32.HI R21, RZ, UR5, R7 ;  /* 0x00000005ff157c19 */ /* 0x000fc60008011607 */
[----:B------:R-:W-:Y:S02]  /*93e0*/  IMAD.MOV.U32 R8, RZ, RZ, R19 ;  /* 0x000000ffff087224 */ /* 0x000fe400078e0013 */
[----:B------:R-:W-:Y:S01]  /*93f0*/  IMAD.MOV.U32 R7, RZ, RZ, R21 ;  /* 0x000000ffff077224 */ /* 0x000fe200078e0015 */
[----:B------:R-:W-:Y:S06]  /*9400*/  @!P0 BRA `(.L_x_185) ;  /* 0x00000000002c8947 */ /* 0x000fec0003800000 */
        /* <DEDUP_REMOVED lines=9> */
[----:B------:R-:W-:-:S04]  /*94a0*/  IMAD.WIDE.U32.X R6, R21, UR7, R6, P1 ;  /* 0x0000000715067c25 */ /* 0x000fc800088e0406 */
[----:B------:R-:W-:-:S07]  /*94b0*/  IMAD.MOV.U32 R8, RZ, RZ, R6 ;  /* 0x000000ffff087224 */ /* 0x000fce00078e0006 */
.L_x_185:
[----:B------:R-:W-:Y:S01]  /*94c0*/  ULDC UR5, c[0x0][0x648] ;  /* 0x0001920000057ab9 */ /* 0x000fe20000000800 */
[----:B------:R-:W-:Y:S01]  /*94d0*/  LOP3.LUT R6, R22, UR17, RZ, 0xc0, !PT ;  /* 0x0000001116067c12 */ /* 0x000fe2000f8ec0ff */
[----:B------:R-:W-:Y:S01]  /*94e0*/  ULDC UR6, c[0x0][0x610] ;  /* 0x0001840000067ab9 */ /* 0x000fe20000000800 */
[----:B------:R-:W-:Y:S01]  /*94f0*/  SHF.R.U64 R7, R8, UR5, R7 ;  /* 0x0000000508077c19 */ /* 0x000fe20008001207 */
[----:B------:R-:W-:Y:S01]  /*9500*/  ULDC UR5, c[0x0][0x638] ;  /* 0x00018e0000057ab9 */ /* 0x000fe20000000800 */
[----:B------:R-:W-:-:S03]  /*9510*/  LOP3.LUT R20, R20, UR4, RZ, 0xc0, !PT ;  /* 0x0000000414147c12 */ /* 0x000fc6000f8ec0ff */
[----:B------:R-:W-:Y:S02]  /*9520*/  IMAD.MOV R8, RZ, RZ, -R7 ;  /* 0x000000ffff087224 */ /* 0x000fe400078e0a07 */
[----:B------:R-:W-:Y:S02]  /*9530*/  IMAD R7, R7, UR18, R6 ;  /* 0x0000001207077c24 */ /* 0x000fe4000f8e0206 */
[----:B------:R-:W-:Y:S01]  /*9540*/  IMAD R19, R8, UR5, R19 ;  /* 0x0000000508137c24 */ /* 0x000fe2000f8e0213 */
[----:B------:R-:W-:Y:S01]  /*9550*/  ULDC UR5, c[0x0][0x600] ;  /* 0x0001800000057ab9 */ /* 0x000fe20000000800 */
[----:B------:R-:W-:Y:S02]  /*9560*/  IMAD R18, R7, UR6, R18 ;  /* 0x0000000607127c24 */ /* 0x000fe4000f8e0212 */
[----:B------:R-:W-:Y:S02]  /*9570*/  IMAD R19, R19, UR5, R20 ;  /* 0x0000000513137c24 */ /* 0x000fe4000f8e0214 */
[----:B------:R-:W-:-:S03]  /*9580*/  IMAD.MOV.U32 R7, RZ, RZ, 0x1 ;  /* 0x00000001ff077424 */ /* 0x000fc600078e00ff */
[----:B------:R-:W-:Y:S02]  /*9590*/  SEL R6, R19, R18, !P3 ;  /* 0x0000001213067207 */ /* 0x000fe40005800000 */
[----:B------:R-:W-:-:S07]  /*95a0*/  SEL R18, R18, R19, !P3 ;  /* 0x0000001312127207 */ /* 0x000fce0005800000 */
.L_x_183:
[----:B------:R-:W-:Y:S05]  /*95b0*/  BSYNC B1 ;  /* 0x0000000000017941 */ /* 0x000fea0003800000 */
.L_x_182:
[----:B------:R-:W-:-:S13]  /*95c0*/  LOP3.LUT P0, RZ, R7, 0xff, RZ, 0xc0, !PT ;  /* 0x000000ff07ff7812 */ /* 0x000fda000780c0ff */
[----:B------:R-:W-:Y:S05]  /*95d0*/  @P0 BRA `(.L_x_186) ;  /* 0xfffffff400480947 */ /* 0x000fea000383ffff */
[----:B------:R-:W-:Y:S05]  /*95e0*/  BSYNC B0 ;  /* 0x0000000000007941 */ /* 0x000fea0003800000 */
.L_x_175:
[----:B------:R-:W-:-:S03]  /*95f0*/  UMOV UR5, 0xffffffff ;  /* 0xffffffff00057882 */ /* 0x000fc60000000000 */
[----:B------:R-:W-:Y:S05]  /*9600*/  BRA.DIV UR5, `(.L_x_187) ;  /* 0x0000000605407947 */ /* 0x000fea000b800000 */
[----:B------:R-:W-:-:S13]  /*9610*/  ELECT P0, URZ, PT ;  /* 0x00000000003f782f */ /* 0x000fda0003800000 */
.L_x_202:
[----:B------:R-:W-:Y:S04]  /*9620*/  BSSY B0, `(.L_x_188) ;  /* 0x0000034000007945 */ /* 0x000fe80003800000 */
[----:B------:R-:W-:Y:S05]  /*9630*/  @!P0 BRA `(.L_x_189) ;  /* 0x0000000000c88947 */ /* 0x000fea0003800000 */
[----:B------:R-:W-:-:S04]  /*9640*/  LOP3.LUT R4, R4, 0x2, RZ, 0xfc, !PT ;  /* 0x0000000204047812 */ /* 0x000fc800078efcff */
[----:B------:R-:W-:-:S13]  /*9650*/  ISETP.NE.AND P0, PT, R4, 0x3, PT ;  /* 0x000000030400780c */ /* 0x000fda0003f05270 */
[----:B------:R-:W-:Y:S05]  /*9660*/  @!P0 BRA `(.L_x_190) ;  /* 0x0000000000048947 */ /* 0x000fea0003800000 */
[----:B------:R-:W-:Y:S01]  /*9670*/  BPT.TRAP 0x1 ;  /* 0x000000040000795c */ /* 0x000fe20000300000 */
.L_x_190:
[----:B------:R-:W0:Y:S01]  /*9680*/  S2R R3, SR_CgaCtaId ;  /* 0x0000000000037919 */ /* 0x000e220000008800 */
[----:B------:R-:W-:-:S04]  /*9690*/  MOV R0, 0x400 ;  /* 0x0000040000007802 */ /* 0x000fc80000000f00 */
[----:B0-----:R-:W-:Y:S02]  /*96a0*/  LEA R0, R3, R0, 0x18 ;  /* 0x0000000003007211 */ /* 0x001fe400078ec0ff */
[----:B------:R-:W-:-:S03]  /*96b0*/  SHF.L.U32 R3, R5, 0x1f, RZ ;  /* 0x0000001f05037819 */ /* 0x000fc600000006ff */
[----:B------:R-:W-:-:S04]  /*96c0*/  VIADD R0, R0, 0x28 ;  /* 0x0000002800007836 */ /* 0x000fc80000000000 */
[C---:B------:R-:W-:Y:S02]  /*96d0*/  IMAD R6, R17.reuse, 0x8, R0 ;  /* 0x0000000811067824 */ /* 0x040fe400078e0200 */
[----:B------:R-:W-:Y:S02]  /*96e0*/  VIADD R17, R17, 0x1 ;  /* 0x0000000111117836 */ /* 0x000fe40000000000 */
[----:B------:R-:W0:Y:S03]  /*96f0*/  SYNCS.PHASECHK.TRANS64.TRYWAIT P0, [R6+URZ], R3 ;  /* 0x00000003060075a7 */ /* 0x000e26000800017f */
[----:B------:R-:W-:-:S04]  /*9700*/  ISETP.NE.AND P1, PT, R17, 0x5, PT ;  /* 0x000000051100780c */ /* 0x000fc80003f25270 */
[----:B------:R-:W-:Y:S02]  /*9710*/  SEL R2, RZ, 0x1, P1 ;  /* 0x00000001ff027807 */ /* 0x000fe40000800000 */
[----:B------:R-:W-:Y:S02]  /*9720*/  SEL R17, R17, RZ, P1 ;  /* 0x000000ff11117207 */ /* 0x000fe40000800000 */
[----:B------:R-:W-:-:S03]  /*9730*/  LOP3.LUT R8, R5, R2, RZ, 0x3c, !PT ;  /* 0x0000000205087212 */ /* 0x000fc600078e3cff */
[----:B------:R-:W-:Y:S01]  /*9740*/  IMAD R7, R17, 0x8, R0 ;  /* 0x0000000811077824 */ /* 0x000fe200078e0200 */
[----:B------:R-:W-:Y:S01]  /*9750*/  SHF.L.U32 R4, R8, 0x1f, RZ ;  /* 0x0000001f08047819 */ /* 0x000fe200000006ff */
[----:B0-----:R-:W-:Y:S06]  /*9760*/  @!P0 BRA `(.L_x_191) ;  /* 0x0000000400088947 */ /* 0x001fec0003800000 */
.L_x_203:
[----:B------:R-:W1:Y:S01]  /*9770*/  SYNCS.PHASECHK.TRANS64.TRYWAIT P0, [R7+URZ], R4 ;  /* 0x00000004070075a7 */ /* 0x000e62000800017f */
[----:B------:R-:W-:-:S05]  /*9780*/  VIADD R2, R17, 0x1 ;  /* 0x0000000111027836 */ /* 0x000fca0000000000 */
[----:B------:R-:W-:-:S04]  /*9790*/  ISETP.NE.AND P1, PT, R2, 0x5, PT ;  /* 0x000000050200780c */ /* 0x000fc80003f25270 */
[----:B0-----:R-:W-:Y:S02]  /*97a0*/  SEL R3, RZ, 0x1, P1 ;  /* 0x00000001ff037807 */ /* 0x001fe40000800000 */
[----:B------:R-:W-:Y:S02]  /*97b0*/  SEL R9, R2, RZ, P1 ;  /* 0x000000ff02097207 */ /* 0x000fe40000800000 */
[----:B------:R-:W-:-:S03]  /*97c0*/  LOP3.LUT R8, R8, R3, RZ, 0x3c, !PT ;  /* 0x0000000308087212 */ /* 0x000fc600078e3cff */
[----:B------:R-:W-:Y:S01]  /*97d0*/  IMAD R10, R9, 0x8, R0 ;  /* 0x00000008090a7824 */ /* 0x000fe200078e0200 */
[----:B------:R-:W-:Y:S01]  /*97e0*/  SHF.L.U32 R5, R8, 0x1f, RZ ;  /* 0x0000001f08057819 */ /* 0x000fe200000006ff */
[----:B-1----:R-:W-:Y:S06]  /*97f0*/  @!P0 BRA `(.L_x_192) ;  /* 0x0000000000f88947 */ /* 0x002fec0003800000 */
.L_x_204:
[----:B------:R-:W1:Y:S01]  /*9800*/  SYNCS.PHASECHK.TRANS64.TRYWAIT P0, [R10+URZ], R5 ;  /* 0x000000050a0075a7 */ /* 0x000e62000800017f */
[----:B------:R-:W-:-:S05]  /*9810*/  VIADD R2, R9, 0x1 ;  /* 0x0000000109027836 */ /* 0x000fca0000000000 */
[----:B------:R-:W-:-:S04]  /*9820*/  ISETP.NE.AND P1, PT, R2, 0x5, PT ;  /* 0x000000050200780c */ /* 0x000fc80003f25270 */
[----:B------:R-:W-:Y:S02]  /*9830*/  SEL R3, RZ, 0x1, P1 ;  /* 0x00000001ff037807 */ /* 0x000fe40000800000 */
[----:B0-----:R-:W-:Y:S02]  /*9840*/  SEL R7, R2, RZ, P1 ;  /* 0x000000ff02077207 */ /* 0x001fe40000800000 */
[----:B------:R-:W-:-:S03]  /*9850*/  LOP3.LUT R9, R8, R3, RZ, 0x3c, !PT ;  /* 0x0000000308097212 */ /* 0x000fc600078e3cff */
[----:B------:R-:W-:Y:S01]  /*9860*/  IMAD R11, R7, 0x8, R0 ;  /* 0x00000008070b7824 */ /* 0x000fe200078e0200 */
[----:B------:R-:W-:Y:S01]  /*9870*/  SHF.L.U32 R6, R9, 0x1f, RZ ;  /* 0x0000001f09067819 */ /* 0x000fe200000006ff */
[----:B-1----:R-:W-:Y:S06]  /*9880*/  @!P0 BRA `(.L_x_193) ;  /* 0x0000000000e88947 */ /* 0x002fec0003800000 */
.L_x_205:
[----:B------:R-:W1:Y:S01]  /*9890*/  SYNCS.PHASECHK.TRANS64.TRYWAIT P0, [R11+URZ], R6 ;  /* 0x000000060b0075a7 */ /* 0x000e62000800017f */
[----:B------:R-:W-:-:S05]  /*98a0*/  VIADD R2, R7, 0x1 ;  /* 0x0000000107027836 */ /* 0x000fca0000000000 */
[----:B------:R-:W-:-:S04]  /*98b0*/  ISETP.NE.AND P1, PT, R2, 0x5, PT ;  /* 0x000000050200780c */ /* 0x000fc80003f25270 */
[----:B------:R-:W-:Y:S02]  /*98c0*/  SEL R4, RZ, 0x1, P1 ;  /* 0x00000001ff047807 */ /* 0x000fe40000800000 */
[----:B------:R-:W-:Y:S02]  /*98d0*/  SEL R3, R2, RZ, P1 ;  /* 0x000000ff02037207 */ /* 0x000fe40000800000 */
[----:B------:R-:W-:Y:S01]  /*98e0*/  LOP3.LUT R4, R9, R4, RZ, 0x3c, !PT ;  /* 0x0000000409047212 */ /* 0x000fe200078e3cff */
[----:B-1----:R-:W-:Y:S06]  /*98f0*/  @!P0 BRA `(.L_x_194) ;  /* 0x0000000000e08947 */ /* 0x002fec0003800000 */
.L_x_206:
[----:B------:R-:W-:Y:S01]  /*9900*/  IMAD R3, R3, 0x8, R0 ;  /* 0x0000000803037824 */ /* 0x000fe200078e0200 */
[----:B------:R-:W-:-:S07]  /*9910*/  SHF.L.U32 R0, R4, 0x1f, RZ ;  /* 0x0000001f04007819 */ /* 0x000fce00000006ff */
.L_x_195:
[----:B--2---:R2:W3:Y:S02]  /*9920*/  SYNCS.PHASECHK.TRANS64.TRYWAIT P0, [R3+URZ], R0 ;  /* 0x00000000030075a7 */ /* 0x0044e4000800017f */
[----:B---3--:R-:W-:Y:S05]  /*9930*/  @!P0 NANOSLEEP.SYNCS 0x989680 ;  /* 0x009896800000895d */ /* 0x008fea0003900000 */
[----:B------:R-:W3:Y:S02]  /*9940*/  @!P0 SYNCS.PHASECHK.TRANS64 P0, [R3+URZ], R0 ;  /* 0x00000000030085a7 */ /* 0x000ee4000800007f */
[----:B---3--:R-:W-:Y:S05]  /*9950*/  @!P0 BRA `(.L_x_195) ;  /* 0xfffffffc00f08947 */ /* 0x008fea000383ffff */
.L_x_189:
[----:B------:R-:W-:Y:S05]  /*9960*/  BSYNC B0 ;  /* 0x0000000000007941 */ /* 0x000fea0003800000 */
.L_x_188:
[----:B------:R-:W-:Y:S05]  /*9970*/  EXIT ;  /* 0x000000000000794d */ /* 0x000fea0003800000 */
.L_x_21:
[----:B-1----:R-:W-:-:S04]  /*9980*/  IMAD.U32 R13, RZ, RZ, UR6 ;  /* 0x00000006ff0d7e24 */ /* 0x002fc8000f8e00ff */
[----:B------:R1:W4:Y:S03]  /*9990*/  SYNCS.PHASECHK.TRANS64.TRYWAIT P0, [R13+URZ], R12 ;  /* 0x0000000c0d0075a7 */ /* 0x000326000800017f */
[----:B----4-:R-:W-:Y:S05]  /*99a0*/  @!P0 NANOSLEEP.SYNCS 0x989680 ;  /* 0x009896800000895d */ /* 0x010fea0003900000 */
[----:B------:R-:W4:Y:S02]  /*99b0*/  @!P0 SYNCS.PHASECHK.TRANS64 P0, [R13+URZ], R12 ;  /* 0x0000000c0d0085a7 */ /* 0x000f24000800007f */
[----:B----4-:R-:W-:Y:S05]  /*99c0*/  @!P0 BRA `(.L_x_21) ;  /* 0xfffffffc00ec8947 */ /* 0x010fea000383ffff */
[----:B------:R-:W-:Y:S05]  /*99d0*/  BRA `(.L_x_20) ;  /* 0xffffff7c00907947 */ /* 0x000fea000383ffff */
.L_x_27:
[----:B-1----:R-:W-:-:S04]  /*99e0*/  IMAD.U32 R15, RZ, RZ, UR13 ;  /* 0x0000000dff0f7e24 */ /* 0x002fc8000f8e00ff */
[----:B------:R1:W4:Y:S03]  /*99f0*/  SYNCS.PHASECHK.TRANS64.TRYWAIT P0, [R15+URZ], R14 ;  /* 0x0000000e0f0075a7 */ /* 0x000326000800017f */
[----:B----4-:R-:W-:Y:S05]  /*9a00*/  @!P0 NANOSLEEP.SYNCS 0x989680 ;  /* 0x009896800000895d */ /* 0x010fea0003900000 */
[----:B------:R-:W4:Y:S02]  /*9a10*/  @!P0 SYNCS.PHASECHK.TRANS64 P0, [R15+URZ], R14 ;  /* 0x0000000e0f0085a7 */ /* 0x000f24000800007f */
[----:B----4-:R-:W-:Y:S05]  /*9a20*/  @!P0 BRA `(.L_x_27) ;  /* 0xfffffffc00ec8947 */ /* 0x010fea000383ffff */
[----:B------:R-:W-:Y:S05]  /*9a30*/  BRA `(.L_x_26) ;  /* 0xffffff8800447947 */ /* 0x000fea000383ffff */
.L_x_176:
[----:B------:R-:W-:Y:S01]  /*9a40*/  BSSY B1, `(.L_x_196) ;  /* 0x0000006000017945 */ /* 0x000fe20003800000 */
[----:B------:R-:W-:-:S07]  /*9a50*/  IMAD.MOV.U32 R7, RZ, RZ, -0x1 ;  /* 0xffffffffff077424 */ /* 0x000fce00078e00ff */
[----:B------:R-:W-:Y:S05]  /*9a60*/  WARPSYNC.COLLECTIVE R7, `(.L_x_197) ;  /* 0x00000000070c7348 */ /* 0x000fea0003c00000 */
[----:B------:R-:W-:Y:S02]  /*9a70*/  ELECT P0, UR62, PT ;  /* 0x00000000003e782f */ /* 0x000fe40003800000 */
[----:B------:R-:W-:Y:S01]  /*9a80*/  MOV R7, UR62 ;  /* 0x0000003e00077c02 */ /* 0x000fe20008000f00 */
[----:B------:R-:W-:Y:S10]  /*9a90*/  ENDCOLLECTIVE ;  /* 0x000000000000791b */ /* 0x000ff40003800000 */
.L_x_197:
[----:B------:R-:W-:Y:S05]  /*9aa0*/  BSYNC B1 ;  /* 0x0000000000017941 */ /* 0x000fea0003800000 */
.L_x_196:
[----:B------:R-:W-:Y:S05]  /*9ab0*/  BRA `(.L_x_198) ;  /* 0xfffffff0001c7947 */ /* 0x000fea000383ffff */
.L_x_179:
[----:B0-----:R0:W1:Y:S02]  /*9ac0*/  SYNCS.PHASECHK.TRANS64.TRYWAIT P0, [R21+URZ+0x28], R8 ;  /* 0x00002808150075a7 */ /* 0x001064000800017f */
[----:B-1----:R-:W-:Y:S05]  /*9ad0*/  @!P0 NANOSLEEP.SYNCS 0x989680 ;  /* 0x009896800000895d */ /* 0x002fea0003900000 */
[----:B------:R-:W1:Y:S02]  /*9ae0*/  @!P0 SYNCS.PHASECHK.TRANS64 P0, [R21+URZ+0x28], R8 ;  /* 0x00002808150085a7 */ /* 0x000e64000800007f */
[----:B-1----:R-:W-:Y:S05]  /*9af0*/  @!P0 BRA `(.L_x_179) ;  /* 0xfffffffc00f08947 */ /* 0x002fea000383ffff */
[----:B------:R-:W-:Y:S05]  /*9b00*/  BRA `(.L_x_199) ;  /* 0xfffffff000547947 */ /* 0x000fea000383ffff */
.L_x_187:
[----:B------:R-:W-:Y:S01]  /*9b10*/  BSSY B0, `(.L_x_200) ;  /* 0x0000006000007945 */ /* 0x000fe20003800000 */
[----:B------:R-:W-:-:S07]  /*9b20*/  IMAD.MOV.U32 R7, RZ, RZ, -0x1 ;  /* 0xffffffffff077424 */ /* 0x000fce00078e00ff */
[----:B------:R-:W-:Y:S05]  /*9b30*/  WARPSYNC.COLLECTIVE R7, `(.L_x_201) ;  /* 0x00000000070c7348 */ /* 0x000fea0003c00000 */
[----:B------:R-:W-:Y:S02]  /*9b40*/  ELECT P0, UR62, PT ;  /* 0x00000000003e782f */ /* 0x000fe40003800000 */
[----:B------:R-:W-:Y:S01]  /*9b50*/  MOV R7, UR62 ;  /* 0x0000003e00077c02 */ /* 0x000fe20008000f00 */
[----:B------:R-:W-:Y:S10]  /*9b60*/  ENDCOLLECTIVE ;  /* 0x000000000000791b */ /* 0x000ff40003800000 */
.L_x_201:
[----:B------:R-:W-:Y:S05]  /*9b70*/  BSYNC B0 ;  /* 0x0000000000007941 */ /* 0x000fea0003800000 */
.L_x_200:
[----:B------:R-:W-:Y:S05]  /*9b80*/  BRA `(.L_x_202) ;  /* 0xfffffff800a47947 */ /* 0x000fea000383ffff */
.L_x_191:
[----:B0-----:R0:W1:Y:S02]  /*9b90*/  SYNCS.PHASECHK.TRANS64.TRYWAIT P0, [R6+URZ], R3 ;  /* 0x00000003060075a7 */ /* 0x001064000800017f */
[----:B-1----:R-:W-:Y:S05]  /*9ba0*/  @!P0 NANOSLEEP.SYNCS 0x989680 ;  /* 0x009896800000895d */ /* 0x002fea0003900000 */
[----:B------:R-:W1:Y:S02]  /*9bb0*/  @!P0 SYNCS.PHASECHK.TRANS64 P0, [R6+URZ], R3 ;  /* 0x00000003060085a7 */ /* 0x000e64000800007f */
[----:B-1----:R-:W-:Y:S05]  /*9bc0*/  @!P0 BRA `(.L_x_191) ;  /* 0xfffffffc00f08947 */ /* 0x002fea000383ffff */
[----:B------:R-:W-:Y:S05]  /*9bd0*/  BRA `(.L_x_203) ;  /* 0xfffffff800e47947 */ /* 0x000fea000383ffff */
.L_x_192:
[----:B0-----:R0:W1:Y:S02]  /*9be0*/  SYNCS.PHASECHK.TRANS64.TRYWAIT P0, [R7+URZ], R4 ;  /* 0x00000004070075a7 */ /* 0x001064000800017f */
[----:B-1----:R-:W-:Y:S05]  /*9bf0*/  @!P0 NANOSLEEP.SYNCS 0x989680 ;  /* 0x009896800000895d */ /* 0x002fea0003900000 */
[----:B------:R-:W1:Y:S02]  /*9c00*/  @!P0 SYNCS.PHASECHK.TRANS64 P0, [R7+URZ], R4 ;  /* 0x00000004070085a7 */ /* 0x000e64000800007f */
[----:B-1----:R-:W-:Y:S05]  /*9c10*/  @!P0 BRA `(.L_x_192) ;  /* 0xfffffffc00f08947 */ /* 0x002fea000383ffff */
[----:B------:R-:W-:Y:S05]  /*9c20*/  BRA `(.L_x_204) ;  /* 0xfffffff800f47947 */ /* 0x000fea000383ffff */
.L_x_193:
[----:B0-----:R0:W1:Y:S02]  /*9c30*/  SYNCS.PHASECHK.TRANS64.TRYWAIT P0, [R10+URZ], R5 ;  /* 0x000000050a0075a7 */ /* 0x001064000800017f */
[----:B-1----:R-:W-:Y:S05]  /*9c40*/  @!P0 NANOSLEEP.SYNCS 0x989680 ;  /* 0x009896800000895d */ /* 0x002fea0003900000 */
[----:B------:R-:W1:Y:S02]  /*9c50*/  @!P0 SYNCS.PHASECHK.TRANS64 P0, [R10+URZ], R5 ;  /* 0x000000050a0085a7 */ /* 0x000e64000800007f */
[----:B-1----:R-:W-:Y:S05]  /*9c60*/  @!P0 BRA `(.L_x_193) ;  /* 0xfffffffc00f08947 */ /* 0x002fea000383ffff */
[----:B------:R-:W-:Y:S05]  /*9c70*/  BRA `(.L_x_205) ;  /* 0xfffffffc00047947 */ /* 0x000fea000383ffff */
.L_x_194:
[----:B-1----:R1:W2:Y:S02]  /*9c80*/  SYNCS.PHASECHK.TRANS64.TRYWAIT P0, [R11+URZ], R6 ;  /* 0x000000060b0075a7 */ /* 0x0022a4000800017f */
[----:B--2---:R-:W-:Y:S05]  /*9c90*/  @!P0 NANOSLEEP.SYNCS 0x989680 ;  /* 0x009896800000895d */ /* 0x004fea0003900000 */
[----:B------:R-:W2:Y:S02]  /*9ca0*/  @!P0 SYNCS.PHASECHK.TRANS64 P0, [R11+URZ], R6 ;  /* 0x000000060b0085a7 */ /* 0x000ea4000800007f */
[----:B--2---:R-:W-:Y:S05]  /*9cb0*/  @!P0 BRA `(.L_x_194) ;  /* 0xfffffffc00f08947 */ /* 0x004fea000383ffff */
[----:B------:R-:W-:Y:S05]  /*9cc0*/  BRA `(.L_x_206) ;  /* 0xfffffffc000c7947 */ /* 0x000fea000383ffff */
.L_x_207:
[----:B------:R-:W-:-:S00]  /*9cd0*/  BRA `(.L_x_207) ;  /* 0xfffffffc00fc7947 */ /* 0x000fc0000383ffff */
[----:B------:R-:W-:-:S00]  /*9ce0*/  NOP ;  /* 0x0000000000007918 */ /* 0x000fc00000000000 */
        /* <DEDUP_REMOVED lines=9> */
.L_x_208:


//--------------------- .nv.shared._ZN7cutlass13device_kernelINS_4gemm6kernel13GemmUniversalIN4cute5tupleIJiiiiEEENS1_10collective13CollectiveMmaINS1_37MainloopSm90TmaGmmaWarpSpecializedFP8ILi5ENS5_IJNS4_1CILi2EEENSA_ILi1EEESC_EEENS1_35KernelTmaWarpSpecializedCooperativeEEENS5_IJNSA_ILi256EEENSA_ILi64EEENSA_ILi128EEEEEENS_12float_e4m3_tENS5_IJlSC_lEEESK_SL_NS4_8TiledMMAINS4_8MMA_AtomIJNS4_4SM904GMMA30MMA_64x64x32_F32E4M3E4M3_SS_TNILNSP_7ScaleInE1ELSR_1EEEEEENS4_6LayoutISD_NS5_IJSC_NSA_ILi0EEESV_EEEEENS5_IJNS4_10UnderscoreESY_SY_EEEEENS4_13SM90_TMA_LOADENS4_14ComposedLayoutINS4_7SwizzleILi3ELi4ELi3EEENS4_18smem_ptr_flag_bitsILi8EEENSU_INS5_IJNSA_ILi8EEESI_EEENS5_IJSI_SC_EEEEEEEvNS4_8identityENS4_23SM90_TMA_LOAD_MULTICASTES1B_vS1C_EENS_8epilogue10collective6detail29Sm90TmaWarpSpecializedAdapterINS1G_15DefaultEpilogueISK_SL_SL_NS1F_6thread17LinearCombinationISK_Li1EffLNS1K_9ScaleType4KindE0ELNS_15FloatRoundStyleE2ESK_EENS1_15EpilogueDefaultEEEEEvvEEEEvNT_6ParamsE --------------------------
	.section	.nv.shared._ZN7cutlass13device_kernelINS_4gemm6kernel13GemmUniversalIN4cute5tupleIJiiiiEEENS1_10collective13CollectiveMmaINS1_37MainloopSm90TmaGmmaWarpSpecializedFP8ILi5ENS5_IJNS4_1CILi2EEENSA_ILi1EEESC_EEENS1_35KernelTmaWarpSpecializedCooperativeEEENS5_IJNSA_ILi256EEENSA_ILi64EEENSA_ILi128EEEEEENS_12float_e4m3_tENS5_IJlSC_lEEESK_SL_NS4_8TiledMMAINS4_8MMA_AtomIJNS4_4SM904GMMA30MMA_64x64x32_F32E4M3E4M3_SS_TNILNSP_7ScaleInE1ELSR_1EEEEEENS4_6LayoutISD_NS5_IJSC_NSA_ILi0EEESV_EEEEENS5_IJNS4_10UnderscoreESY_SY_EEEEENS4_13SM90_TMA_LOADENS4_14ComposedLayoutINS4_7SwizzleILi3ELi4ELi3EEENS4_18smem_ptr_flag_bitsILi8EEENSU_INS5_IJNSA_ILi8EEESI_EEENS5_IJSI_SC_EEEEEEEvNS4_8identityENS4_23SM90_TMA_LOAD_MULTICASTES1B_vS1C_EENS_8epilogue10collective6detail29Sm90TmaWarpSpecializedAdapterINS1G_15DefaultEpilogueISK_SL_SL_NS1F_6thread17LinearCombinationISK_Li1EffLNS1K_9ScaleType4KindE0ELNS_15FloatRoundStyleE2ESK_EENS1_15EpilogueDefaultEEEEEvvEEEEvNT_6ParamsE,"aw",@nobits
	.sectionflags	@""
	.align	16
	.zero		1024


//--------------------- .nv.shared.reserved.0     --------------------------
	.section	.nv.shared.reserved.0,"aw",@nobits
	.weak		__nv_reservedSMEM_offset_0_alias
	.size		__nv_reservedSMEM_offset_0_alias, 0, 0
	.other		__nv_reservedSMEM_offset_0_alias,@"STO_CUDA_RESERVED_SHARED STV_DEFAULT"
__nv_reservedSMEM_offset_0_alias:
	.zero		0


//--------------------- .nv.global                --------------------------
	.section	.nv.global,"aw",@nobits
.nv.global:
	.type		_ZN39_INTERNAL_261ab39c_4_k_cu_96161bee_90884cute1_E,@object
	.size		_ZN39_INTERNAL_261ab39c_4_k_cu_96161bee_90884cute1_E,(_ZN39_INTERNAL_261ab39c_4_k_cu_96161bee_90884cuda3std3__45__cpo6cbeginE - _ZN39_INTERNAL_261ab39c_4_k_cu_96161bee_90884cute1_E)
_ZN39_INTERNAL_261ab39c_4_k_cu_96161bee_90884cute1_E:
	.zero		1
	.type		_ZN39_INTERNAL_261ab39c_4_k_cu_96161bee_90884cuda3std3__45__cpo6cbeginE,@object
	.size		_ZN39_INTERNAL_261ab39c_4_k_cu_96161bee_90884cuda3std3__45__cpo6cbeginE,(_ZN39_INTERNAL_261ab39c_4_k_cu_96161bee_90884cuda3std3__48in_placeE - _ZN39_INTERNAL_261ab39c_4_k_cu_96161bee_90884cuda3std3__45__cpo6cbeginE)
_ZN39_INTERNAL_261ab39c_4_k_cu_96161bee_90884cuda3std3__45__cpo6cbeginE:
	.zero		1
	.type		_ZN39_INTERNAL_261ab39c_4_k_cu_96161bee_90884cuda3std3__48in_placeE,@object
	.size		_ZN39_INTERNAL_261ab39c_4_k_cu_96161bee_90884cuda3std3__48in_placeE,(_ZN39_INTERNAL_261ab39c_4_k_cu_96161bee_90884cuda3std6ranges3__45__cpo9iter_moveE - _ZN39_INTERNAL_261ab39c_4_k_cu_96161bee_90884cuda3std3__48in_placeE)
_ZN39_INTERNAL_261ab39c_4_k_cu_96161bee_90884cuda3std3__48in_placeE:
	.zero		1
	.type		_ZN39_INTERNAL_261ab39c_4_k_cu_96161bee_90884cuda3std6ranges3__45__cpo9iter_moveE,@object
	.size		_ZN39_INTERNAL_261ab39c_4_k_cu_96161bee_90884cuda3std6ranges3__45__cpo9iter_moveE,(_ZN39_INTERNAL_261ab39c_4_k_cu_96161bee_90884cuda3std3__45__cpo5beginE - _ZN39_INTERNAL_261ab39c_4_k_cu_96161bee_90884cuda3std6ranges3__45__cpo9iter_moveE)
_ZN39_INTERNAL_261ab39c_4_k_cu_96161bee_90884cuda3std6ranges3__45__cpo9iter_moveE:
	.zero		1
	.type		_ZN39_INTERNAL_261ab39c_4_k_cu_96161bee_90884cuda3std3__45__cpo5beginE,@object
	.size		_ZN39_INTERNAL_261ab39c_4_k_cu_96161bee_90884cuda3std3__45__cpo5beginE,(_ZN39_INTERNAL_261ab39c_4_k_cu_96161bee_90884cuda3std3__441_GLOBAL__N__261ab39c_4_k_cu_96161bee_90886ignoreE - _ZN39_INTERNAL_261ab39c_4_k_cu_96161bee_90884cuda3std3__45__cpo5beginE)
_ZN39_INTERNAL_261ab39c_4_k_cu_96161bee_90884cuda3std3__45__cpo5beginE:
	.zero		1
	.type		_ZN39_INTERNAL_261ab39c_4_k_cu_96161bee_90884cuda3std3__441_GLOBAL__N__261ab39c_4_k_cu_96161bee_90886ignoreE,@object
	.size		_ZN39_INTERNAL_261ab39c_4_k_cu_96161bee_90884cuda3std3__441_GLOBAL__N__261ab39c_4_k_cu_96161bee_90886ignoreE,(_ZN39_INTERNAL_261ab39c_4_k_cu_96161bee_90884cute7productE - _ZN39_INTERNAL_261ab39c_4_k_cu_96161bee_90884cuda3std3__441_GLOBAL__N__261ab39c_4_k_cu_96161bee_90886ignoreE)
_ZN39_INTERNAL_261ab39c_4_k_cu_96161bee_90884cuda3std3__441_GLOBAL__N__261ab39c_4_k_cu_96161bee_90886ignoreE:
	.zero		1
	.type		_ZN39_INTERNAL_261ab39c_4_k_cu_96161bee_90884cute7productE,@object
	.size		_ZN39_INTERNAL_261ab39c_4_k_cu_96161bee_90884cute7productE,(_ZN39_INTERNAL_261ab39c_4_k_cu_96161bee_90884cuda3std3__45__cpo3endE - _ZN39_INTERNAL_261ab39c_4_k_cu_96161bee_90884cute7productE)
_ZN39_INTERNAL_261ab39c_4_k_cu_96161bee_90884cute7productE:
	.zero		1
	.type		_ZN39_INTERNAL_261ab39c_4_k_cu_96161bee_90884cuda3std3__45__cpo3endE,@object
	.size		_ZN39_INTERNAL_261ab39c_4_k_cu_96161bee_90884cuda3std3__45__cpo3endE,(_ZN39_INTERNAL_261ab39c_4_k_cu_96161bee_90884cuda3std3__419piecewise_constructE - _ZN39_INTERNAL_261ab39c_4_k_cu_96161bee_90884cuda3std3__45__cpo3endE)
_ZN39_INTERNAL_261ab39c_4_k_cu_96161bee_90884cuda3std3__45__cpo3endE:
	.zero		1
	.type		_ZN39_INTERNAL_261ab39c_4_k_cu_96161bee_90884cuda3std3__419piecewise_constructE,@object
	.size		_ZN39_INTERNAL_261ab39c_4_k_cu_96161bee_90884cuda3std3__419piecewise_constructE,(_ZN39_INTERNAL_261ab39c_4_k_cu_96161bee_90884cuda3std3__45__cpo4cendE - _ZN39_INTERNAL_261ab39c_4_k_cu_96161bee_90884cuda3std3__419piecewise_constructE)
_ZN39_INTERNAL_261ab39c_4_k_cu_96161bee_90884cuda3std3__419piecewise_constructE:
	.zero		1
	.type		_ZN39_INTERNAL_261ab39c_4_k_cu_96161bee_90884cuda3std3__45__cpo4cendE,@object
	.size		_ZN39_INTERNAL_261ab39c_4_k_cu_96161bee_90884cuda3std3__45__cpo4cendE,(_ZN39_INTERNAL_261ab39c_4_k_cu_96161bee_90884cuda3std6ranges3__45__cpo4swapE - _ZN39_INTERNAL_261ab39c_4_k_cu_96161bee_90884cuda3std3__45__cpo4cendE)
_ZN39_INTERNAL_261ab39c_4_k_cu_96161bee_90884cuda3std3__45__cpo4cendE:
	.zero		1
	.type		_ZN39_INTERNAL_261ab39c_4_k_cu_96161bee_90884cuda3std6ranges3__45__cpo4swapE,@object
	.size		_ZN39_INTERNAL_261ab39c_4_k_cu_96161bee_90884cuda3std6ranges3__45__cpo4swapE,(.L_7 - _ZN39_INTERNAL_261ab39c_4_k_cu_96161bee_90884cuda3std6ranges3__45__cpo4swapE)
_ZN39_INTERNAL_261ab39c_4_k_cu_96161bee_90884cuda3std6ranges3__45__cpo4swapE:
	.zero		1
.L_7:


//--------------------- .nv.constant0._ZN7cutlass13device_kernelINS_4gemm6kernel13GemmUniversalIN4cute5tupleIJiiiiEEENS1_10collective13CollectiveMmaINS1_37MainloopSm90TmaGmmaWarpSpecializedFP8ILi5ENS5_IJNS4_1CILi2EEENSA_ILi1EEESC_EEENS1_35KernelTmaWarpSpecializedCooperativeEEENS5_IJNSA_ILi256EEENSA_ILi64EEENSA_ILi128EEEEEENS_12float_e4m3_tENS5_IJlSC_lEEESK_SL_NS4_8TiledMMAINS4_8MMA_AtomIJNS4_4SM904GMMA30MMA_64x64x32_F32E4M3E4M3_SS_TNILNSP_7ScaleInE1ELSR_1EEEEEENS4_6LayoutISD_NS5_IJSC_NSA_ILi0EEESV_EEEEENS5_IJNS4_10UnderscoreESY_SY_EEEEENS4_13SM90_TMA_LOADENS4_14ComposedLayoutINS4_7SwizzleILi3ELi4ELi3EEENS4_18smem_ptr_flag_bitsILi8EEENSU_INS5_IJNSA_ILi8EEESI_EEENS5_IJSI_SC_EEEEEEEvNS4_8identityENS4_23SM90_TMA_LOAD_MULTICASTES1B_vS1C_EENS_8epilogue10collective6detail29Sm90TmaWarpSpecializedAdapterINS1G_15DefaultEpilogueISK_SL_SL_NS1F_6thread17LinearCombinationISK_Li1EffLNS1K_9ScaleType4KindE0ELNS_15FloatRoundStyleE2ESK_EENS1_15EpilogueDefaultEEEEEvvEEEEvNT_6ParamsE --------------------------
	.section	.nv.constant0._ZN7cutlass13device_kernelINS_4gemm6kernel13GemmUniversalIN4cute5tupleIJiiiiEEENS1_10collective13CollectiveMmaINS1_37MainloopSm90TmaGmmaWarpSpecializedFP8ILi5ENS5_IJNS4_1CILi2EEENSA_ILi1EEESC_EEENS1_35KernelTmaWarpSpecializedCooperativeEEENS5_IJNSA_ILi256EEENSA_ILi64EEENSA_ILi128EEEEEENS_12float_e4m3_tENS5_IJlSC_lEEESK_SL_NS4_8TiledMMAINS4_8MMA_AtomIJNS4_4SM904GMMA30MMA_64x64x32_F32E4M3E4M3_SS_TNILNSP_7ScaleInE1ELSR_1EEEEEENS4_6LayoutISD_NS5_IJSC_NSA_ILi0EEESV_EEEEENS5_IJNS4_10UnderscoreESY_SY_EEEEENS4_13SM90_TMA_LOADENS4_14ComposedLayoutINS4_7SwizzleILi3ELi4ELi3EEENS4_18smem_ptr_flag_bitsILi8EEENSU_INS5_IJNSA_ILi8EEESI_EEENS5_IJSI_SC_EEEEEEEvNS4_8identityENS4_23SM90_TMA_LOAD_MULTICASTES1B_vS1C_EENS_8epilogue10collective6detail29Sm90TmaWarpSpecializedAdapterINS1G_15DefaultEpilogueISK_SL_SL_NS1F_6thread17LinearCombinationISK_Li1EffLNS1K_9ScaleType4KindE0ELNS_15FloatRoundStyleE2ESK_EENS1_15EpilogueDefaultEEEEEvvEEEEvNT_6ParamsE,"a",@progbits
	.sectionflags	@""
	.align	4
.nv.constant0._ZN7cutlass13device_kernelINS_4gemm6kernel13GemmUniversalIN4cute5tupleIJiiiiEEENS1_10collective13CollectiveMmaINS1_37MainloopSm90TmaGmmaWarpSpecializedFP8ILi5ENS5_IJNS4_1CILi2EEENSA_ILi1EEESC_EEENS1_35KernelTmaWarpSpecializedCooperativeEEENS5_IJNSA_ILi256EEENSA_ILi64EEENSA_ILi128EEEEEENS_12float_e4m3_tENS5_IJlSC_lEEESK_SL_NS4_8TiledMMAINS4_8MMA_AtomIJNS4_4SM904GMMA30MMA_64x64x32_F32E4M3E4M3_SS_TNILNSP_7ScaleInE1ELSR_1EEEEEENS4_6LayoutISD_NS5_IJSC_NSA_ILi0EEESV_EEEEENS5_IJNS4_10UnderscoreESY_SY_EEEEENS4_13SM90_TMA_LOADENS4_14ComposedLayoutINS4_7SwizzleILi3ELi4ELi3EEENS4_18smem_ptr_flag_bitsILi8EEENSU_INS5_IJNSA_ILi8EEESI_EEENS5_IJSI_SC_EEEEEEEvNS4_8identityENS4_23SM90_TMA_LOAD_MULTICASTES1B_vS1C_EENS_8epilogue10collective6detail29Sm90TmaWarpSpecializedAdapterINS1G_15DefaultEpilogueISK_SL_SL_NS1F_6thread17LinearCombinationISK_Li1EffLNS1K_9ScaleType4KindE0ELNS_15FloatRoundStyleE2ESK_EENS1_15EpilogueDefaultEEEEEvvEEEEvNT_6ParamsE:
	.zero		1664


//--------------------- SYMBOLS --------------------------

	.type		.nv.reservedSmem.offset0,@object
	.size		.nv.reservedSmem.offset0,0x4
